	.target	sm_90a

	.elftype	@"ET_EXEC"


//--------------------- .note.nv.tkinfo           --------------------------
	.section	.note.nv.tkinfo,"",@"SHT_NOTE"
	.sectionflags	@"SHF_NOTE_NV_TKINFO"
	.tkinfo
        /*0018*/ 	.word	0x00000002
        /*0030*/ 	.string	""
        /*0030*/ 	.string	"ptxas"
        /*0030*/ 	.string	"Cuda compilation tools, release 13.0, V13.0.88"
        /*0030*/ 	.string	"Build cuda_13.0.r13.0/compiler.36424714_0"
        /*0030*/ 	.string	"-arch sm_90a -m 64 "



//--------------------- .note.nv.cuinfo           --------------------------
	.section	.note.nv.cuinfo,"",@"SHT_NOTE"
	.sectionflags	@"SHF_NOTE_NV_CUINFO"
        /*0018*/ 	.short	0x0002
        /*001a*/ 	.short	0x005a
        /*001c*/ 	.short	0x0082
	.zero		2


//--------------------- .nv.info                  --------------------------
	.section	.nv.info,"",@"SHT_CUDA_INFO"
	.align	4


	//----- nvinfo : EIATTR_REGCOUNT
	.align		4
        /*0000*/ 	.byte	0x04, 0x2f
        /*0002*/ 	.short	(.L_15 - .L_14)
	.align		4
.L_14:
        /*0004*/ 	.word	index@(_ZN7cutlass13device_kernelINS_4gemm6kernel13GemmUniversalIN4cute5tupleIJiiiiEEENS1_10collective13CollectiveMmaINS1_34MainloopSm90TmaGmmaWarpSpecializedILi2ENS5_IJNS4_1CILi1EEENSA_ILi2EEESB_EEENS1_32KernelTmaWarpSpecializedPingpongEEENS5_IJNSA_ILi64EEENSA_ILi256EEENSA_ILi128EEEEEENS_6half_tENS5_IJlSB_lEEESK_SL_NS4_8TiledMMAINS4_8MMA_AtomIJNS4_4SM904GMMA26MMA_64x256x16_F32F16F16_SSILNSP_5MajorE0ELSR_0ELNSP_7ScaleInE1ELSS_1EEEEEENS4_6LayoutINS5_IJSB_SB_SB_EEENS5_IJNSA_ILi0EEESX_SX_EEEEENS5_IJNS4_10UnderscoreES10_S10_EEEEENS4_23SM90_TMA_LOAD_MULTICASTENS4_14ComposedLayoutINS4_7SwizzleILi3ELi4ELi3EEENS4_18smem_ptr_flag_bitsILi16EEENSV_INS5_IJNSA_ILi8EEESG_EEENS5_IJSG_SB_EEEEEEEvNS4_8identityENS4_13SM90_TMA_LOADES1D_vS1E_EENS_8epilogue10collective6detail29Sm90TmaWarpSpecializedAdapterINS1I_15DefaultEpilogueISK_SL_SL_NS1H_6thread17LinearCombinationISK_Li1EffLNS1M_9ScaleType4KindE0ELNS_15FloatRoundStyleE2ESK_EENS1_15EpilogueDefaultEEEEEvvEEEEvNT_6ParamsE)
        /*0008*/ 	.word	0x000000a8


	//----- nvinfo : EIATTR_FRAME_SIZE
	.align		4
.L_15:
        /*000c*/ 	.byte	0x04, 0x11
        /*000e*/ 	.short	(.L_17 - .L_16)
	.align		4
.L_16:
        /*0010*/ 	.word	index@(_ZN7cutlass13device_kernelINS_4gemm6kernel13GemmUniversalIN4cute5tupleIJiiiiEEENS1_10collective13CollectiveMmaINS1_34MainloopSm90TmaGmmaWarpSpecializedILi2ENS5_IJNS4_1CILi1EEENSA_ILi2EEESB_EEENS1_32KernelTmaWarpSpecializedPingpongEEENS5_IJNSA_ILi64EEENSA_ILi256EEENSA_ILi128EEEEEENS_6half_tENS5_IJlSB_lEEESK_SL_NS4_8TiledMMAINS4_8MMA_AtomIJNS4_4SM904GMMA26MMA_64x256x16_F32F16F16_SSILNSP_5MajorE0ELSR_0ELNSP_7ScaleInE1ELSS_1EEEEEENS4_6LayoutINS5_IJSB_SB_SB_EEENS5_IJNSA_ILi0EEESX_SX_EEEEENS5_IJNS4_10UnderscoreES10_S10_EEEEENS4_23SM90_TMA_LOAD_MULTICASTENS4_14ComposedLayoutINS4_7SwizzleILi3ELi4ELi3EEENS4_18smem_ptr_flag_bitsILi16EEENSV_INS5_IJNSA_ILi8EEESG_EEENS5_IJSG_SB_EEEEEEEvNS4_8identityENS4_13SM90_TMA_LOADES1D_vS1E_EENS_8epilogue10collective6detail29Sm90TmaWarpSpecializedAdapterINS1I_15DefaultEpilogueISK_SL_SL_NS1H_6thread17LinearCombinationISK_Li1EffLNS1M_9ScaleType4KindE0ELNS_15FloatRoundStyleE2ESK_EENS1_15EpilogueDefaultEEEEEvvEEEEvNT_6ParamsE)
        /*0014*/ 	.word	0x00000000


	//----- nvinfo : EIATTR_MIN_STACK_SIZE
	.align		4
.L_17:
        /*0018*/ 	.byte	0x04, 0x12
        /*001a*/ 	.short	(.L_19 - .L_18)
	.align		4
.L_18:
        /*001c*/ 	.word	index@(_ZN7cutlass13device_kernelINS_4gemm6kernel13GemmUniversalIN4cute5tupleIJiiiiEEENS1_10collective13CollectiveMmaINS1_34MainloopSm90TmaGmmaWarpSpecializedILi2ENS5_IJNS4_1CILi1EEENSA_ILi2EEESB_EEENS1_32KernelTmaWarpSpecializedPingpongEEENS5_IJNSA_ILi64EEENSA_ILi256EEENSA_ILi128EEEEEENS_6half_tENS5_IJlSB_lEEESK_SL_NS4_8TiledMMAINS4_8MMA_AtomIJNS4_4SM904GMMA26MMA_64x256x16_F32F16F16_SSILNSP_5MajorE0ELSR_0ELNSP_7ScaleInE1ELSS_1EEEEEENS4_6LayoutINS5_IJSB_SB_SB_EEENS5_IJNSA_ILi0EEESX_SX_EEEEENS5_IJNS4_10UnderscoreES10_S10_EEEEENS4_23SM90_TMA_LOAD_MULTICASTENS4_14ComposedLayoutINS4_7SwizzleILi3ELi4ELi3EEENS4_18smem_ptr_flag_bitsILi16EEENSV_INS5_IJNSA_ILi8EEESG_EEENS5_IJSG_SB_EEEEEEEvNS4_8identityENS4_13SM90_TMA_LOADES1D_vS1E_EENS_8epilogue10collective6detail29Sm90TmaWarpSpecializedAdapterINS1I_15DefaultEpilogueISK_SL_SL_NS1H_6thread17LinearCombinationISK_Li1EffLNS1M_9ScaleType4KindE0ELNS_15FloatRoundStyleE2ESK_EENS1_15EpilogueDefaultEEEEEvvEEEEvNT_6ParamsE)
        /*0020*/ 	.word	0x00000000
.L_19:


//--------------------- .nv.compat                --------------------------
	.section	.nv.compat,"",@"SHT_CUDA_COMPAT_INFO"
	.align	4
        /*0000*/ 	.byte	0x02, 0x09, 0x01, 0x00, 0x02, 0x02, 0x04, 0x00, 0x02, 0x05, 0x05, 0x00, 0x03, 0x07, 0x01, 0x01
        /*0010*/ 	.byte	0x02, 0x03, 0x01, 0x00, 0x02, 0x06, 0x01, 0x00, 0x04, 0x0b, 0x08, 0x00, 0x00, 0x00, 0x00, 0x00
        /*0020*/ 	.byte	0x00, 0x00, 0x00, 0x00


//--------------------- .nv.info._ZN7cutlass13device_kernelINS_4gemm6kernel13GemmUniversalIN4cute5tupleIJiiiiEEENS1_10collective13CollectiveMmaINS1_34MainloopSm90TmaGmmaWarpSpecializedILi2ENS5_IJNS4_1CILi1EEENSA_ILi2EEESB_EEENS1_32KernelTmaWarpSpecializedPingpongEEENS5_IJNSA_ILi64EEENSA_ILi256EEENSA_ILi128EEEEEENS_6half_tENS5_IJlSB_lEEESK_SL_NS4_8TiledMMAINS4_8MMA_AtomIJNS4_4SM904GMMA26MMA_64x256x16_F32F16F16_SSILNSP_5MajorE0ELSR_0ELNSP_7ScaleInE1ELSS_1EEEEEENS4_6LayoutINS5_IJSB_SB_SB_EEENS5_IJNSA_ILi0EEESX_SX_EEEEENS5_IJNS4_10UnderscoreES10_S10_EEEEENS4_23SM90_TMA_LOAD_MULTICASTENS4_14ComposedLayoutINS4_7SwizzleILi3ELi4ELi3EEENS4_18smem_ptr_flag_bitsILi16EEENSV_INS5_IJNSA_ILi8EEESG_EEENS5_IJSG_SB_EEEEEEEvNS4_8identityENS4_13SM90_TMA_LOADES1D_vS1E_EENS_8epilogue10collective6detail29Sm90TmaWarpSpecializedAdapterINS1I_15DefaultEpilogueISK_SL_SL_NS1H_6thread17LinearCombinationISK_Li1EffLNS1M_9ScaleType4KindE0ELNS_15FloatRoundStyleE2ESK_EENS1_15EpilogueDefaultEEEEEvvEEEEvNT_6ParamsE --------------------------
	.section	.nv.info._ZN7cutlass13device_kernelINS_4gemm6kernel13GemmUniversalIN4cute5tupleIJiiiiEEENS1_10collective13CollectiveMmaINS1_34MainloopSm90TmaGmmaWarpSpecializedILi2ENS5_IJNS4_1CILi1EEENSA_ILi2EEESB_EEENS1_32KernelTmaWarpSpecializedPingpongEEENS5_IJNSA_ILi64EEENSA_ILi256EEENSA_ILi128EEEEEENS_6half_tENS5_IJlSB_lEEESK_SL_NS4_8TiledMMAINS4_8MMA_AtomIJNS4_4SM904GMMA26MMA_64x256x16_F32F16F16_SSILNSP_5MajorE0ELSR_0ELNSP_7ScaleInE1ELSS_1EEEEEENS4_6LayoutINS5_IJSB_SB_SB_EEENS5_IJNSA_ILi0EEESX_SX_EEEEENS5_IJNS4_10UnderscoreES10_S10_EEEEENS4_23SM90_TMA_LOAD_MULTICASTENS4_14ComposedLayoutINS4_7SwizzleILi3ELi4ELi3EEENS4_18smem_ptr_flag_bitsILi16EEENSV_INS5_IJNSA_ILi8EEESG_EEENS5_IJSG_SB_EEEEEEEvNS4_8identityENS4_13SM90_TMA_LOADES1D_vS1E_EENS_8epilogue10collective6detail29Sm90TmaWarpSpecializedAdapterINS1I_15DefaultEpilogueISK_SL_SL_NS1H_6thread17LinearCombinationISK_Li1EffLNS1M_9ScaleType4KindE0ELNS_15FloatRoundStyleE2ESK_EENS1_15EpilogueDefaultEEEEEvvEEEEvNT_6ParamsE,"",@"SHT_CUDA_INFO"
	.sectionflags	@""
	.align	4


	//----- nvinfo : EIATTR_CUDA_API_VERSION
	.align		4
        /*0000*/ 	.byte	0x04, 0x37
        /*0002*/ 	.short	(.L_21 - .L_20)
.L_20:
        /*0004*/ 	.word	0x00000082


	//----- nvinfo : EIATTR_KPARAM_INFO
	.align		4
.L_21:
        /*0008*/ 	.byte	0x04, 0x17
        /*000a*/ 	.short	(.L_23 - .L_22)
.L_22:
        /*000c*/ 	.word	0x00000000
        /*0010*/ 	.short	0x0000
        /*0012*/ 	.short	0x0070
        /*0014*/ 	.byte	0x00, 0xf0, 0x01, 0x10


	//----- nvinfo : EIATTR_SPARSE_MMA_MASK
	.align		4
.L_23:
        /*0018*/ 	.byte	0x03, 0x50
        /*001a*/ 	.short	0x0000


	//----- nvinfo : EIATTR_MAXREG_COUNT
	.align		4
        /*001c*/ 	.byte	0x03, 0x1b
        /*001e*/ 	.short	0x00a8


	//----- nvinfo : EIATTR_NUM_BARRIERS
	.align		4
        /*0020*/ 	.byte	0x02, 0x4c
        /*0022*/ 	.byte	0x01
	.zero		1


	//----- nvinfo : EIATTR_EXTERNS
	.align		4
        /*0024*/ 	.byte	0x04, 0x0f
        /*0026*/ 	.short	(.L_25 - .L_24)


	//   ....[0]....
	.align		4
.L_24:
        /*0028*/ 	.word	index@(__assertfail)


	//----- nvinfo : EIATTR_MERCURY_ISA_VERSION
	.align		4
.L_25:
        /*002c*/ 	.byte	0x03, 0x5f
        /*002e*/ 	.short	0x0101


	//----- nvinfo : EIATTR_INT_WARP_WIDE_INSTR_OFFSETS
	.align		4
        /*0030*/ 	.byte	0x04, 0x31
        /*0032*/ 	.short	(.L_27 - .L_26)


	//   ....[0]....
.L_26:
        /*0034*/ 	.word	0x00000550


	//   ....[1]....
        /*0038*/ 	.word	0x00000590


	//   ....[2]....
        /*003c*/ 	.word	0x00000620


	//   ....[3]....
        /*0040*/ 	.word	0x00000650


	//   ....[4]....
        /*0044*/ 	.word	0x00000690


	//   ....[5]....
        /*0048*/ 	.word	0x000006a0


	//   ....[6]....
        /*004c*/ 	.word	0x00000760


	//   ....[7]....
        /*0050*/ 	.word	0x000007c0


	//   ....[8]....
        /*0054*/ 	.word	0x00002500


	//----- nvinfo : EIATTR_COOP_GROUP_MASK_REGIDS
	.align		4
.L_27:
        /*0058*/ 	.byte	0x04, 0x29
        /*005a*/ 	.short	(.L_29 - .L_28)


	//   ....[0]....
.L_28:
        /*005c*/ 	.word	0xffffffff


	//   ....[1]....
        /*0060*/ 	.word	0xffffffff


	//   ....[2]....
        /*0064*/ 	.word	0xffffffff


	//   ....[3]....
        /*0068*/ 	.word	0xffffffff


	//   ....[4]....
        /*006c*/ 	.word	0xffffffff


	//   ....[5]....
        /*0070*/ 	.word	0xffffffff


	//   ....[6]....
        /*0074*/ 	.word	0xffffffff


	//----- nvinfo : EIATTR_COOP_GROUP_INSTR_OFFSETS
	.align		4
.L_29:
        /*0078*/ 	.byte	0x04, 0x28
        /*007a*/ 	.short	(.L_31 - .L_30)


	//   ....[0]....
.L_30:
        /*007c*/ 	.word	0x00000060


	//   ....[1]....
        /*0080*/ 	.word	0x00000080


	//   ....[2]....
        /*0084*/ 	.word	0x00000180


	//   ....[3]....
        /*0088*/ 	.word	0x00000370


	//   ....[4]....
        /*008c*/ 	.word	0x000003b0


	//   ....[5]....
        /*0090*/ 	.word	0x000004a0


	//   ....[6]....
        /*0094*/ 	.word	0x000008d0


	//----- nvinfo : EIATTR_REG_RECONFIG
	.align		4
.L_31:
        /*0098*/ 	.byte	0x01, 0x54
	.zero		2


	//----- nvinfo : EIATTR_SYSCALL_OFFSETS
	.align		4
        /*009c*/ 	.byte	0x04, 0x46
        /*009e*/ 	.short	(.L_33 - .L_32)


	//   ....[0]....
.L_32:
        /*00a0*/ 	.word	0x00001820


	//----- nvinfo : EIATTR_MBARRIER_INSTR_OFFSETS
	.align		4
.L_33:
        /*00a4*/ 	.byte	0x04, 0x39
        /*00a6*/ 	.short	(.L_35 - .L_34)


	//   ....[0]....
.L_34:
        /*00a8*/ 	.word	0x00000320
        /*00ac*/ 	.word	0x000000ff
        /*00b0*/ 	.word	0x00000000
        /*00b4*/ 	.short	0x0100
        /*00b6*/ 	.byte	0x07
	.zero		1


	//   ....[1]....
        /*00b8*/ 	.word	0x00000330
        /*00bc*/ 	.word	0x000000ff
        /*00c0*/ 	.word	0x00000010
        /*00c4*/ 	.short	0x0100
        /*00c6*/ 	.byte	0x07
	.zero		1


	//   ....[2]....
        /*00c8*/ 	.word	0x00000340
        /*00cc*/ 	.word	0x000000ff
        /*00d0*/ 	.word	0x00000008
        /*00d4*/ 	.short	0x0100
        /*00d6*/ 	.byte	0x07
	.zero		1


	//   ....[3]....
        /*00d8*/ 	.word	0x00000350
        /*00dc*/ 	.word	0x000000ff
        /*00e0*/ 	.word	0x00000018
        /*00e4*/ 	.short	0x0100
        /*00e6*/ 	.byte	0x07
	.zero		1


	//   ....[4]....
        /*00e8*/ 	.word	0x000007a0
        /*00ec*/ 	.word	0x000000ff
        /*00f0*/ 	.word	0x00000050
        /*00f4*/ 	.short	0x0100
        /*00f6*/ 	.byte	0x0d
	.zero		1


	//   ....[5]....
        /*00f8*/ 	.word	0x000007e0
        /*00fc*/ 	.word	0x000000ff
        /*0100*/ 	.word	0x00000058
        /*0104*/ 	.short	0x0100
        /*0106*/ 	.byte	0x0d
	.zero		1


	//   ....[6]....
        /*0108*/ 	.word	0x00000810
        /*010c*/ 	.word	0x000000ff
        /*0110*/ 	.word	0x00000030
        /*0114*/ 	.short	0x0100
        /*0116*/ 	.byte	0x10
	.zero		1


	//   ....[7]....
        /*0118*/ 	.word	0x00000860
        /*011c*/ 	.word	0x000000ff
        /*0120*/ 	.word	0x00000038
        /*0124*/ 	.short	0x0100
        /*0126*/ 	.byte	0x10
	.zero		1


	//   ....[8]....
        /*0128*/ 	.word	0x00000870
        /*012c*/ 	.word	0x000000ff
        /*0130*/ 	.word	0x00000040
        /*0134*/ 	.short	0x0100
        /*0136*/ 	.byte	0x10
	.zero		1


	//   ....[9]....
        /*0138*/ 	.word	0x00000880
        /*013c*/ 	.word	0x000000ff
        /*0140*/ 	.word	0x00000048
        /*0144*/ 	.short	0x0100
        /*0146*/ 	.byte	0x10
	.zero		1


	//   ....[10]....
        /*0148*/ 	.word	0x00001700
        /*014c*/ 	.word	0x0000009c
        /*0150*/ 	.word	0x00000000
        /*0154*/ 	.short	0x010a
        /*0156*/ 	.byte	0x2d
	.zero		1


	//   ....[11]....
        /*0158*/ 	.word	0x000018b0
        /*015c*/ 	.word	0x00000003
        /*0160*/ 	.word	0x00000000
        /*0164*/ 	.short	0x010a
        /*0166*/ 	.byte	0x3f
	.zero		1


	//   ....[12]....
        /*0168*/ 	.word	0x00001910
        /*016c*/ 	.word	0x00000003
        /*0170*/ 	.word	0x00000000
        /*0174*/ 	.short	0x010a
        /*0176*/ 	.byte	0x3f
	.zero		1


	//   ....[13]....
        /*0178*/ 	.word	0x00001ea0
        /*017c*/ 	.word	0x000000ff
        /*0180*/ 	.word	0x00000000
        /*0184*/ 	.short	0x010a
        /*0186*/ 	.byte	0x07
	.zero		1


	//   ....[14]....
        /*0188*/ 	.word	0x00001ee0
        /*018c*/ 	.word	0x000000ff
        /*0190*/ 	.word	0x00000000
        /*0194*/ 	.short	0x010a
        /*0196*/ 	.byte	0x07
	.zero		1


	//   ....[15]....
        /*0198*/ 	.word	0x00002380
        /*019c*/ 	.word	0x00000005
        /*01a0*/ 	.word	0x00000000
        /*01a4*/ 	.short	0x0101
        /*01a6*/ 	.byte	0x3f
	.zero		1


	//   ....[16]....
        /*01a8*/ 	.word	0x00002480
        /*01ac*/ 	.word	0x0000009d
        /*01b0*/ 	.word	0x00000000
        /*01b4*/ 	.short	0x0101
        /*01b6*/ 	.byte	0x2e
	.zero		1


	//   ....[17]....
        /*01b8*/ 	.word	0x00002580
        /*01bc*/ 	.word	0x00000003
        /*01c0*/ 	.word	0x00000000
        /*01c4*/ 	.short	0x0101
        /*01c6*/ 	.byte	0x3f
	.zero		1


	//   ....[18]....
        /*01c8*/ 	.word	0x00002640
        /*01cc*/ 	.word	0x0000009c
        /*01d0*/ 	.word	0x00000010
        /*01d4*/ 	.short	0x010a
        /*01d6*/ 	.byte	0x2d
	.zero		1


	//   ....[19]....
        /*01d8*/ 	.word	0x0000a400
        /*01dc*/ 	.word	0x0000009f
        /*01e0*/ 	.word	0x00000000
        /*01e4*/ 	.short	0x0101
        /*01e6*/ 	.byte	0x2e
	.zero		1


	//   ....[20]....
        /*01e8*/ 	.word	0x0000ae20
        /*01ec*/ 	.word	0x0000000c
        /*01f0*/ 	.word	0x00000010
        /*01f4*/ 	.short	0x010a
        /*01f6*/ 	.byte	0x3f
	.zero		1


	//   ....[21]....
        /*01f8*/ 	.word	0x0000b320
        /*01fc*/ 	.word	0x00000004
        /*0200*/ 	.word	0x00000058
        /*0204*/ 	.short	0x0101
        /*0206*/ 	.byte	0x3f
	.zero		1


	//   ....[22]....
        /*0208*/ 	.word	0x0000ba30
        /*020c*/ 	.word	0x00000007
        /*0210*/ 	.word	0x00000000
        /*0214*/ 	.short	0x010a
        /*0216*/ 	.byte	0x3f
	.zero		1


	//   ....[23]....
        /*0218*/ 	.word	0x0000bab0
        /*021c*/ 	.word	0x00000003
        /*0220*/ 	.word	0x00000000
        /*0224*/ 	.short	0x010a
        /*0226*/ 	.byte	0x3f
	.zero		1


	//   ....[24]....
        /*0228*/ 	.word	0x0000bb10
        /*022c*/ 	.word	0x0000009e
        /*0230*/ 	.word	0x00000000
        /*0234*/ 	.short	0x010a
        /*0236*/ 	.byte	0x3f
	.zero		1


	//   ....[25]....
        /*0238*/ 	.word	0x0000bb60
        /*023c*/ 	.word	0x00000003
        /*0240*/ 	.word	0x00000000
        /*0244*/ 	.short	0x010a
        /*0246*/ 	.byte	0x3f
	.zero		1


	//   ....[26]....
        /*0248*/ 	.word	0x0000bbc0
        /*024c*/ 	.word	0x00000005
        /*0250*/ 	.word	0x00000000
        /*0254*/ 	.short	0x010a
        /*0256*/ 	.byte	0x3f
	.zero		1


	//   ....[27]....
        /*0258*/ 	.word	0x0000bc10
        /*025c*/ 	.word	0x0000009e
        /*0260*/ 	.word	0x00000010
        /*0264*/ 	.short	0x010a
        /*0266*/ 	.byte	0x3f
	.zero		1


	//   ....[28]....
        /*0268*/ 	.word	0x0000bce0
        /*026c*/ 	.word	0x0000000c
        /*0270*/ 	.word	0x00000010
        /*0274*/ 	.short	0x010a
        /*0276*/ 	.byte	0x3f
	.zero		1


	//   ....[29]....
        /*0278*/ 	.word	0x0000bdb0
        /*027c*/ 	.word	0x00000007
        /*0280*/ 	.word	0x00000000
        /*0284*/ 	.short	0x010a
        /*0286*/ 	.byte	0x3f
	.zero		1


	//----- nvinfo : EIATTR_NUM_MBARRIERS
	.align		4
.L_35:
        /*0288*/ 	.byte	0x03, 0x38
        /*028a*/ 	.short	0x000a


	//----- nvinfo : EIATTR_EXIT_INSTR_OFFSETS
	.align		4
        /*028c*/ 	.byte	0x04, 0x1c
        /*028e*/ 	.short	(.L_37 - .L_36)


	//   ....[0]....
.L_36:
        /*0290*/ 	.word	0x000013e0


	//   ....[1]....
        /*0294*/ 	.word	0x00001440


	//   ....[2]....
        /*0298*/ 	.word	0x0000ab10


	//   ....[3]....
        /*029c*/ 	.word	0x0000ab40


	//   ....[4]....
        /*02a0*/ 	.word	0x0000bb00


	//----- nvinfo : EIATTR_MAX_THREADS
	.align		4
.L_37:
        /*02a4*/ 	.byte	0x04, 0x05
        /*02a6*/ 	.short	(.L_39 - .L_38)
.L_38:
        /*02a8*/ 	.word	0x00000180
        /*02ac*/ 	.word	0x00000001
        /*02b0*/ 	.word	0x00000001


	//----- nvinfo : EIATTR_CRS_STACK_SIZE
	.align		4
.L_39:
        /*02b4*/ 	.byte	0x04, 0x1e
        /*02b6*/ 	.short	(.L_41 - .L_40)
.L_40:
        /*02b8*/ 	.word	0x00000000


	//----- nvinfo : EIATTR_CBANK_PARAM_SIZE
	.align		4
.L_41:
        /*02bc*/ 	.byte	0x03, 0x19
        /*02be*/ 	.short	0x0470


	//----- nvinfo : EIATTR_PARAM_CBANK
	.align		4
        /*02c0*/ 	.byte	0x04, 0x0a
        /*02c2*/ 	.short	(.L_43 - .L_42)
	.align		4
.L_42:
        /*02c4*/ 	.word	index@(.nv.constant0._ZN7cutlass13device_kernelINS_4gemm6kernel13GemmUniversalIN4cute5tupleIJiiiiEEENS1_10collective13CollectiveMmaINS1_34MainloopSm90TmaGmmaWarpSpecializedILi2ENS5_IJNS4_1CILi1EEENSA_ILi2EEESB_EEENS1_32KernelTmaWarpSpecializedPingpongEEENS5_IJNSA_ILi64EEENSA_ILi256EEENSA_ILi128EEEEEENS_6half_tENS5_IJlSB_lEEESK_SL_NS4_8TiledMMAINS4_8MMA_AtomIJNS4_4SM904GMMA26MMA_64x256x16_F32F16F16_SSILNSP_5MajorE0ELSR_0ELNSP_7ScaleInE1ELSS_1EEEEEENS4_6LayoutINS5_IJSB_SB_SB_EEENS5_IJNSA_ILi0EEESX_SX_EEEEENS5_IJNS4_10UnderscoreES10_S10_EEEEENS4_23SM90_TMA_LOAD_MULTICASTENS4_14ComposedLayoutINS4_7SwizzleILi3ELi4ELi3EEENS4_18smem_ptr_flag_bitsILi16EEENSV_INS5_IJNSA_ILi8EEESG_EEENS5_IJSG_SB_EEEEEEEvNS4_8identityENS4_13SM90_TMA_LOADES1D_vS1E_EENS_8epilogue10collective6detail29Sm90TmaWarpSpecializedAdapterINS1I_15DefaultEpilogueISK_SL_SL_NS1H_6thread17LinearCombinationISK_Li1EffLNS1M_9ScaleType4KindE0ELNS_15FloatRoundStyleE2ESK_EENS1_15EpilogueDefaultEEEEEvvEEEEvNT_6ParamsE)
        /*02c8*/ 	.short	0x0210
        /*02ca*/ 	.short	0x0470


	//----- nvinfo : EIATTR_SW_WAR
	.align		4
.L_43:
        /*02cc*/ 	.byte	0x04, 0x36
        /*02ce*/ 	.short	(.L_45 - .L_44)
.L_44:
        /*02d0*/ 	.word	0x00000008
.L_45:


//--------------------- .nv.callgraph             --------------------------
	.section	.nv.callgraph,"",@"SHT_CUDA_CALLGRAPH"
	.align	4
	.sectionentsize	8
	.align		4
        /*0000*/ 	.word	0x00000000
	.align		4
        /*0004*/ 	.word	0xffffffff
	.align		4
        /*0008*/ 	.word	index@(_ZN7cutlass13device_kernelINS_4gemm6kernel13GemmUniversalIN4cute5tupleIJiiiiEEENS1_10collective13CollectiveMmaINS1_34MainloopSm90TmaGmmaWarpSpecializedILi2ENS5_IJNS4_1CILi1EEENSA_ILi2EEESB_EEENS1_32KernelTmaWarpSpecializedPingpongEEENS5_IJNSA_ILi64EEENSA_ILi256EEENSA_ILi128EEEEEENS_6half_tENS5_IJlSB_lEEESK_SL_NS4_8TiledMMAINS4_8MMA_AtomIJNS4_4SM904GMMA26MMA_64x256x16_F32F16F16_SSILNSP_5MajorE0ELSR_0ELNSP_7ScaleInE1ELSS_1EEEEEENS4_6LayoutINS5_IJSB_SB_SB_EEENS5_IJNSA_ILi0EEESX_SX_EEEEENS5_IJNS4_10UnderscoreES10_S10_EEEEENS4_23SM90_TMA_LOAD_MULTICASTENS4_14ComposedLayoutINS4_7SwizzleILi3ELi4ELi3EEENS4_18smem_ptr_flag_bitsILi16EEENSV_INS5_IJNSA_ILi8EEESG_EEENS5_IJSG_SB_EEEEEEEvNS4_8identityENS4_13SM90_TMA_LOADES1D_vS1E_EENS_8epilogue10collective6detail29Sm90TmaWarpSpecializedAdapterINS1I_15DefaultEpilogueISK_SL_SL_NS1H_6thread17LinearCombinationISK_Li1EffLNS1M_9ScaleType4KindE0ELNS_15FloatRoundStyleE2ESK_EENS1_15EpilogueDefaultEEEEEvvEEEEvNT_6ParamsE)
	.align		4
        /*000c*/ 	.word	index@(__assertfail)
	.align		4
        /*0010*/ 	.word	0x00000000
	.align		4
        /*0014*/ 	.word	0xfffffffe
	.align		4
        /*0018*/ 	.word	0x00000000
	.align		4
        /*001c*/ 	.word	0xfffffffd
	.align		4
        /*0020*/ 	.word	0x00000000
	.align		4
        /*0024*/ 	.word	0xfffffffc


//--------------------- .nv.constant4             --------------------------
	.section	.nv.constant4,"a",@progbits
	.align	8
	.align		8
.nv.constant4:
        /*0000*/ 	.dword	__assertfail
	.align		8
        /*0008*/ 	.dword	__unnamed_1
	.align		8
        /*0010*/ 	.dword	_ZN40_INTERNAL_10d48e30_4_k_cu_c382179c_243794cuda3std3__45__cpo5beginE
	.align		8
        /*0018*/ 	.dword	_ZN40_INTERNAL_10d48e30_4_k_cu_c382179c_243794cuda3std3__45__cpo3endE
	.align		8
        /*0020*/ 	.dword	_ZN40_INTERNAL_10d48e30_4_k_cu_c382179c_243794cuda3std3__45__cpo6cbeginE
	.align		8
        /*0028*/ 	.dword	_ZN40_INTERNAL_10d48e30_4_k_cu_c382179c_243794cuda3std3__45__cpo4cendE
	.align		8
        /*0030*/ 	.dword	_ZN40_INTERNAL_10d48e30_4_k_cu_c382179c_243794cuda3std3__442_GLOBAL__N__10d48e30_4_k_cu_c382179c_243796ignoreE
	.align		8
        /*0038*/ 	.dword	_ZN40_INTERNAL_10d48e30_4_k_cu_c382179c_243794cuda3std3__419piecewise_constructE
	.align		8
        /*0040*/ 	.dword	_ZN40_INTERNAL_10d48e30_4_k_cu_c382179c_243794cuda3std3__48in_placeE
	.align		8
        /*0048*/ 	.dword	_ZN40_INTERNAL_10d48e30_4_k_cu_c382179c_243794cuda3std6ranges3__45__cpo4swapE
	.align		8
        /*0050*/ 	.dword	_ZN40_INTERNAL_10d48e30_4_k_cu_c382179c_243794cuda3std6ranges3__45__cpo9iter_moveE
	.align		8
        /*0058*/ 	.dword	_ZN40_INTERNAL_10d48e30_4_k_cu_c382179c_243794cute7productE
	.align		8
        /*0060*/ 	.dword	_ZN40_INTERNAL_10d48e30_4_k_cu_c382179c_243794cute1_E
	.align		8
        /*0068*/ 	.dword	$str$22
	.align		8
        /*0070*/ 	.dword	$str$23


//--------------------- .text._ZN7cutlass13device_kernelINS_4gemm6kernel13GemmUniversalIN4cute5tupleIJiiiiEEENS1_10collective13CollectiveMmaINS1_34MainloopSm90TmaGmmaWarpSpecializedILi2ENS5_IJNS4_1CILi1EEENSA_ILi2EEESB_EEENS1_32KernelTmaWarpSpecializedPingpongEEENS5_IJNSA_ILi64EEENSA_ILi256EEENSA_ILi128EEEEEENS_6half_tENS5_IJlSB_lEEESK_SL_NS4_8TiledMMAINS4_8MMA_AtomIJNS4_4SM904GMMA26MMA_64x256x16_F32F16F16_SSILNSP_5MajorE0ELSR_0ELNSP_7ScaleInE1ELSS_1EEEEEENS4_6LayoutINS5_IJSB_SB_SB_EEENS5_IJNSA_ILi0EEESX_SX_EEEEENS5_IJNS4_10UnderscoreES10_S10_EEEEENS4_23SM90_TMA_LOAD_MULTICASTENS4_14ComposedLayoutINS4_7SwizzleILi3ELi4ELi3EEENS4_18smem_ptr_flag_bitsILi16EEENSV_INS5_IJNSA_ILi8EEESG_EEENS5_IJSG_SB_EEEEEEEvNS4_8identityENS4_13SM90_TMA_LOADES1D_vS1E_EENS_8epilogue10collective6detail29Sm90TmaWarpSpecializedAdapterINS1I_15DefaultEpilogueISK_SL_SL_NS1H_6thread17LinearCombinationISK_Li1EffLNS1M_9ScaleType4KindE0ELNS_15FloatRoundStyleE2ESK_EENS1_15EpilogueDefaultEEEEEvvEEEEvNT_6ParamsE --------------------------
	.section	.text._ZN7cutlass13device_kernelINS_4gemm6kernel13GemmUniversalIN4cute5tupleIJiiiiEEENS1_10collective13CollectiveMmaINS1_34MainloopSm90TmaGmmaWarpSpecializedILi2ENS5_IJNS4_1CILi1EEENSA_ILi2EEESB_EEENS1_32KernelTmaWarpSpecializedPingpongEEENS5_IJNSA_ILi64EEENSA_ILi256EEENSA_ILi128EEEEEENS_6half_tENS5_IJlSB_lEEESK_SL_NS4_8TiledMMAINS4_8MMA_AtomIJNS4_4SM904GMMA26MMA_64x256x16_F32F16F16_SSILNSP_5MajorE0ELSR_0ELNSP_7ScaleInE1ELSS_1EEEEEENS4_6LayoutINS5_IJSB_SB_SB_EEENS5_IJNSA_ILi0EEESX_SX_EEEEENS5_IJNS4_10UnderscoreES10_S10_EEEEENS4_23SM90_TMA_LOAD_MULTICASTENS4_14ComposedLayoutINS4_7SwizzleILi3ELi4ELi3EEENS4_18smem_ptr_flag_bitsILi16EEENSV_INS5_IJNSA_ILi8EEESG_EEENS5_IJSG_SB_EEEEEEEvNS4_8identityENS4_13SM90_TMA_LOADES1D_vS1E_EENS_8epilogue10collective6detail29Sm90TmaWarpSpecializedAdapterINS1I_15DefaultEpilogueISK_SL_SL_NS1H_6thread17LinearCombinationISK_Li1EffLNS1M_9ScaleType4KindE0ELNS_15FloatRoundStyleE2ESK_EENS1_15EpilogueDefaultEEEEEvvEEEEvNT_6ParamsE,"ax",@progbits
	.align	128
.text._ZN7cutlass13device_kernelINS_4gemm6kernel13GemmUniversalIN4cute5tupleIJiiiiEEENS1_10collective13CollectiveMmaINS1_34MainloopSm90TmaGmmaWarpSpecializedILi2ENS5_IJNS4_1CILi1EEENSA_ILi2EEESB_EEENS1_32KernelTmaWarpSpecializedPingpongEEENS5_IJNSA_ILi64EEENSA_ILi256EEENSA_ILi128EEEEEENS_6half_tENS5_IJlSB_lEEESK_SL_NS4_8TiledMMAINS4_8MMA_AtomIJNS4_4SM904GMMA26MMA_64x256x16_F32F16F16_SSILNSP_5MajorE0ELSR_0ELNSP_7ScaleInE1ELSS_1EEEEEENS4_6LayoutINS5_IJSB_SB_SB_EEENS5_IJNSA_ILi0EEESX_SX_EEEEENS5_IJNS4_10UnderscoreES10_S10_EEEEENS4_23SM90_TMA_LOAD_MULTICASTENS4_14ComposedLayoutINS4_7SwizzleILi3ELi4ELi3EEENS4_18smem_ptr_flag_bitsILi16EEENSV_INS5_IJNSA_ILi8EEESG_EEENS5_IJSG_SB_EEEEEEEvNS4_8identityENS4_13SM90_TMA_LOADES1D_vS1E_EENS_8epilogue10collective6detail29Sm90TmaWarpSpecializedAdapterINS1I_15DefaultEpilogueISK_SL_SL_NS1H_6thread17LinearCombinationISK_Li1EffLNS1M_9ScaleType4KindE0ELNS_15FloatRoundStyleE2ESK_EENS1_15EpilogueDefaultEEEEEvvEEEEvNT_6ParamsE:
        .type           _ZN7cutlass13device_kernelINS_4gemm6kernel13GemmUniversalIN4cute5tupleIJiiiiEEENS1_10collective13CollectiveMmaINS1_34MainloopSm90TmaGmmaWarpSpecializedILi2ENS5_IJNS4_1CILi1EEENSA_ILi2EEESB_EEENS1_32KernelTmaWarpSpecializedPingpongEEENS5_IJNSA_ILi64EEENSA_ILi256EEENSA_ILi128EEEEEENS_6half_tENS5_IJlSB_lEEESK_SL_NS4_8TiledMMAINS4_8MMA_AtomIJNS4_4SM904GMMA26MMA_64x256x16_F32F16F16_SSILNSP_5MajorE0ELSR_0ELNSP_7ScaleInE1ELSS_1EEEEEENS4_6LayoutINS5_IJSB_SB_SB_EEENS5_IJNSA_ILi0EEESX_SX_EEEEENS5_IJNS4_10UnderscoreES10_S10_EEEEENS4_23SM90_TMA_LOAD_MULTICASTENS4_14ComposedLayoutINS4_7SwizzleILi3ELi4ELi3EEENS4_18smem_ptr_flag_bitsILi16EEENSV_INS5_IJNSA_ILi8EEESG_EEENS5_IJSG_SB_EEEEEEEvNS4_8identityENS4_13SM90_TMA_LOADES1D_vS1E_EENS_8epilogue10collective6detail29Sm90TmaWarpSpecializedAdapterINS1I_15DefaultEpilogueISK_SL_SL_NS1H_6thread17LinearCombinationISK_Li1EffLNS1M_9ScaleType4KindE0ELNS_15FloatRoundStyleE2ESK_EENS1_15EpilogueDefaultEEEEEvvEEEEvNT_6ParamsE,@function
        .size           _ZN7cutlass13device_kernelINS_4gemm6kernel13GemmUniversalIN4cute5tupleIJiiiiEEENS1_10collective13CollectiveMmaINS1_34MainloopSm90TmaGmmaWarpSpecializedILi2ENS5_IJNS4_1CILi1EEENSA_ILi2EEESB_EEENS1_32KernelTmaWarpSpecializedPingpongEEENS5_IJNSA_ILi64EEENSA_ILi256EEENSA_ILi128EEEEEENS_6half_tENS5_IJlSB_lEEESK_SL_NS4_8TiledMMAINS4_8MMA_AtomIJNS4_4SM904GMMA26MMA_64x256x16_F32F16F16_SSILNSP_5MajorE0ELSR_0ELNSP_7ScaleInE1ELSS_1EEEEEENS4_6LayoutINS5_IJSB_SB_SB_EEENS5_IJNSA_ILi0EEESX_SX_EEEEENS5_IJNS4_10UnderscoreES10_S10_EEEEENS4_23SM90_TMA_LOAD_MULTICASTENS4_14ComposedLayoutINS4_7SwizzleILi3ELi4ELi3EEENS4_18smem_ptr_flag_bitsILi16EEENSV_INS5_IJNSA_ILi8EEESG_EEENS5_IJSG_SB_EEEEEEEvNS4_8identityENS4_13SM90_TMA_LOADES1D_vS1E_EENS_8epilogue10collective6detail29Sm90TmaWarpSpecializedAdapterINS1I_15DefaultEpilogueISK_SL_SL_NS1H_6thread17LinearCombinationISK_Li1EffLNS1M_9ScaleType4KindE0ELNS_15FloatRoundStyleE2ESK_EENS1_15EpilogueDefaultEEEEEvvEEEEvNT_6ParamsE,(.L_x_324 - _ZN7cutlass13device_kernelINS_4gemm6kernel13GemmUniversalIN4cute5tupleIJiiiiEEENS1_10collective13CollectiveMmaINS1_34MainloopSm90TmaGmmaWarpSpecializedILi2ENS5_IJNS4_1CILi1EEENSA_ILi2EEESB_EEENS1_32KernelTmaWarpSpecializedPingpongEEENS5_IJNSA_ILi64EEENSA_ILi256EEENSA_ILi128EEEEEENS_6half_tENS5_IJlSB_lEEESK_SL_NS4_8TiledMMAINS4_8MMA_AtomIJNS4_4SM904GMMA26MMA_64x256x16_F32F16F16_SSILNSP_5MajorE0ELSR_0ELNSP_7ScaleInE1ELSS_1EEEEEENS4_6LayoutINS5_IJSB_SB_SB_EEENS5_IJNSA_ILi0EEESX_SX_EEEEENS5_IJNS4_10UnderscoreES10_S10_EEEEENS4_23SM90_TMA_LOAD_MULTICASTENS4_14ComposedLayoutINS4_7SwizzleILi3ELi4ELi3EEENS4_18smem_ptr_flag_bitsILi16EEENSV_INS5_IJNSA_ILi8EEESG_EEENS5_IJSG_SB_EEEEEEEvNS4_8identityENS4_13SM90_TMA_LOADES1D_vS1E_EENS_8epilogue10collective6detail29Sm90TmaWarpSpecializedAdapterINS1I_15DefaultEpilogueISK_SL_SL_NS1H_6thread17LinearCombinationISK_Li1EffLNS1M_9ScaleType4KindE0ELNS_15FloatRoundStyleE2ESK_EENS1_15EpilogueDefaultEEEEEvvEEEEvNT_6ParamsE)
        .other          _ZN7cutlass13device_kernelINS_4gemm6kernel13GemmUniversalIN4cute5tupleIJiiiiEEENS1_10collective13CollectiveMmaINS1_34MainloopSm90TmaGmmaWarpSpecializedILi2ENS5_IJNS4_1CILi1EEENSA_ILi2EEESB_EEENS1_32KernelTmaWarpSpecializedPingpongEEENS5_IJNSA_ILi64EEENSA_ILi256EEENSA_ILi128EEEEEENS_6half_tENS5_IJlSB_lEEESK_SL_NS4_8TiledMMAINS4_8MMA_AtomIJNS4_4SM904GMMA26MMA_64x256x16_F32F16F16_SSILNSP_5MajorE0ELSR_0ELNSP_7ScaleInE1ELSS_1EEEEEENS4_6LayoutINS5_IJSB_SB_SB_EEENS5_IJNSA_ILi0EEESX_SX_EEEEENS5_IJNS4_10UnderscoreES10_S10_EEEEENS4_23SM90_TMA_LOAD_MULTICASTENS4_14ComposedLayoutINS4_7SwizzleILi3ELi4ELi3EEENS4_18smem_ptr_flag_bitsILi16EEENSV_INS5_IJNSA_ILi8EEESG_EEENS5_IJSG_SB_EEEEEEEvNS4_8identityENS4_13SM90_TMA_LOADES1D_vS1E_EENS_8epilogue10collective6detail29Sm90TmaWarpSpecializedAdapterINS1I_15DefaultEpilogueISK_SL_SL_NS1H_6thread17LinearCombinationISK_Li1EffLNS1M_9ScaleType4KindE0ELNS_15FloatRoundStyleE2ESK_EENS1_15EpilogueDefaultEEEEEvvEEEEvNT_6ParamsE,@"STO_CUDA_ENTRY STV_DEFAULT"
_ZN7cutlass13device_kernelINS_4gemm6kernel13GemmUniversalIN4cute5tupleIJiiiiEEENS1_10collective13CollectiveMmaINS1_34MainloopSm90TmaGmmaWarpSpecializedILi2ENS5_IJNS4_1CILi1EEENSA_ILi2EEESB_EEENS1_32KernelTmaWarpSpecializedPingpongEEENS5_IJNSA_ILi64EEENSA_ILi256EEENSA_ILi128EEEEEENS_6half_tENS5_IJlSB_lEEESK_SL_NS4_8TiledMMAINS4_8MMA_AtomIJNS4_4SM904GMMA26MMA_64x256x16_F32F16F16_SSILNSP_5MajorE0ELSR_0ELNSP_7ScaleInE1ELSS_1EEEEEENS4_6LayoutINS5_IJSB_SB_SB_EEENS5_IJNSA_ILi0EEESX_SX_EEEEENS5_IJNS4_10UnderscoreES10_S10_EEEEENS4_23SM90_TMA_LOAD_MULTICASTENS4_14ComposedLayoutINS4_7SwizzleILi3ELi4ELi3EEENS4_18smem_ptr_flag_bitsILi16EEENSV_INS5_IJNSA_ILi8EEESG_EEENS5_IJSG_SB_EEEEEEEvNS4_8identityENS4_13SM90_TMA_LOADES1D_vS1E_EENS_8epilogue10collective6detail29Sm90TmaWarpSpecializedAdapterINS1I_15DefaultEpilogueISK_SL_SL_NS1H_6thread17LinearCombinationISK_Li1EffLNS1M_9ScaleType4KindE0ELNS_15FloatRoundStyleE2ESK_EENS1_15EpilogueDefaultEEEEEvvEEEEvNT_6ParamsE:
[----:B------:R-:W0:Y:S01]  /*0000*/  LDC R1, c[0x0][0x28] ;  /* 0x00000a00ff017b82 */ /* 0x000e220000000800 */
[----:B------:R-:W1:Y:S01]  /*0010*/  S2R R3, SR_TID.X ;  /* 0x0000000000037919 */ /* 0x000e620000002100 */
[----:B------:R-:W-:Y:S01]  /*0020*/  ELECT P0, URZ, PT ;  /* 0x00000000003f782f */ /* 0x000fe20003800000 */
[----:B------:R-:W-:Y:S01]  /*0030*/  BSSY B0, `(.L_x_0) ;  /* 0x0000014000007945 */ /* 0x000fe20003800000 */
[--C-:B-1----:R-:W-:Y:S02]  /*0040*/  SHF.R.U32.HI R0, RZ, 0x5, R3.reuse ;  /* 0x00000005ff007819 */ /* 0x102fe40000011603 */
[----:B------:R-:W-:-:S03]  /*0050*/  SHF.R.U32.HI R5, RZ, 0x7, R3 ;  /* 0x00000007ff057819 */ /* 0x000fc60000011603 */
[----:B------:R-:W1:Y:S02]  /*0060*/  SHFL.IDX PT, R2, R0, RZ, 0x1f ;  /* 0x00001fff00027589 */ /* 0x000e6400000e0000 */
[----:B-1----:R-:W-:Y:S02]  /*0070*/  R2UR UR6, R2 ;  /* 0x00000000020672ca */ /* 0x002fe400000e0000 */
[----:B------:R1:W2:Y:S11]  /*0080*/  SHFL.IDX PT, R2, R5, RZ, 0x1f ;  /* 0x00001fff05027589 */ /* 0x0002b600000e0000 */
[----:B------:R-:W-:-:S02]  /*0090*/  USHF.R.S32.HI UR4, URZ, 0x1f, UR6 ;  /* 0x0000001f3f047899 */ /* 0x000fc40008011406 */
[----:B------:R-:W-:Y:S02]  /*00a0*/  ISETP.NE.OR P0, PT, RZ, UR6, !P0 ;  /* 0x00000006ff007c0c */ /* 0x000fe4000c705670 */
[----:B------:R-:W-:-:S04]  /*00b0*/  ULEA.HI UR4, UR4, UR6, URZ, 0x2 ;  /* 0x0000000604047291 */ /* 0x000fc8000f8f103f */
[----:B------:R-:W-:-:S04]  /*00c0*/  ULOP3.LUT UR4, UR4, 0xfffffffc, URZ, 0xc0, !UPT ;  /* 0xfffffffc04047892 */ /* 0x000fc8000f8ec03f */
[----:B------:R-:W-:-:S03]  /*00d0*/  UIADD3 UR6, UR6, -UR4, URZ ;  /* 0x8000000406067290 */ /* 0x000fc6000fffe03f */
[----:B012---:R-:W-:Y:S09]  /*00e0*/  @P0 BRA `(.L_x_1) ;  /* 0x0000000000200947 */ /* 0x007ff20003800000 */
[----:B------:R-:W-:Y:S02]  /*00f0*/  ULDC.64 UR4, c[0x0][0x198] ;  /* 0x0000660000047ab9 */ /* 0x000fe40000000a00 */
[----:B------:R-:W-:Y:S02]  /*0100*/  UIADD3 UR8, UP0, UR4, 0xf0, URZ ;  /* 0x000000f004087890 */ /* 0x000fe4000ff1e03f */
[----:B------:R-:W-:Y:S02]  /*0110*/  UIADD3 UR4, UP1, UR4, 0x1f0, URZ ;  /* 0x000001f004047890 */ /* 0x000fe4000ff3e03f */
[----:B------:R-:W-:Y:S02]  /*0120*/  UIADD3.X UR9, URZ, UR5, URZ, UP0, !UPT ;  /* 0x000000053f097290 */ /* 0x000fe400087fe43f */
[----:B------:R-:W-:-:S07]  /*0130*/  UIADD3.X UR5, URZ, UR5, URZ, UP1, !UPT ;  /* 0x000000053f057290 */ /* 0x000fce0008ffe43f */
[----:B------:R0:W-:Y:S02]  /*0140*/  UTMACCTL.PF [UR8] ;  /* 0x00000000080079b9 */ /* 0x0001e40008040000 */
[----:B------:R0:W-:Y:S02]  /*0150*/  UTMACCTL.PF [UR4] ;  /* 0x00000000040079b9 */ /* 0x0001e40008040000 */
[----:B0-----:R-:W-:Y:S01]  /*0160*/  NOP ;  /* 0x0000000000007918 */ /* 0x001fe20000000000 */
.L_x_1:
[----:B------:R-:W-:Y:S05]  /*0170*/  BSYNC B0 ;  /* 0x0000000000007941 */ /* 0x000fea0003800000 */
.L_x_0:
[----:B------:R-:W0:Y:S01]  /*0180*/  SHFL.IDX PT, R6, R0, RZ, 0x1f ;  /* 0x00001fff00067589 */ /* 0x000e2200000e0000 */
[----:B------:R-:W-:Y:S01]  /*0190*/  R2UR UR19, R2 ;  /* 0x00000000021372ca */ /* 0x000fe200000e0000 */
[----:B------:R-:W-:Y:S01]  /*01a0*/  UISETP.NE.AND UP0, UPT, UR6, 0x3, UPT ;  /* 0x000000030600788c */ /* 0x000fe2000bf05270 */
[----:B------:R-:W-:-:S03]  /*01b0*/  SHF.R.S32.HI R2, RZ, 0x1f, R3 ;  /* 0x0000001fff027819 */ /* 0x000fc60000011403 */
[----:B------:R-:W-:Y:S01]  /*01c0*/  UISETP.EQ.OR UP0, UPT, UR6, URZ, !UP0 ;  /* 0x0000003f0600728c */ /* 0x000fe2000c702670 */
[----:B------:R-:W-:-:S07]  /*01d0*/  LEA.HI R2, R2, R3, RZ, 0x7 ;  /* 0x0000000302027211 */ /* 0x000fce00078f38ff */
[----:B------:R-:W-:Y:S02]  /*01e0*/  UIADD3 UR14, UR19, -0x1, URZ ;  /* 0xffffffff130e7890 */ /* 0x000fe4000fffe03f */
[----:B------:R-:W-:Y:S02]  /*01f0*/  UISETP.EQ.AND UP0, UPT, UR19, URZ, UP0 ;  /* 0x0000003f1300728c */ /* 0x000fe40008702270 */
[----:B------:R-:W-:Y:S02]  /*0200*/  UISETP.GE.U32.AND UP1, UPT, UR14, 0x2, UPT ;  /* 0x000000020e00788c */ /* 0x000fe4000bf26070 */
[----:B------:R-:W-:Y:S01]  /*0210*/  USEL UR42, URZ, 0x1, !UP0 ;  /* 0x000000013f2a7887 */ /* 0x000fe2000c000000 */
[----:B0-----:R-:W-:-:S03]  /*0220*/  ISETP.NE.AND P0, PT, R6, RZ, PT ;  /* 0x000000ff0600720c */ /* 0x001fc60003f05270 */
[----:B------:R-:W-:-:S10]  /*0230*/  USEL UR42, UR42, 0x2, UP1 ;  /* 0x000000022a2a7887 */ /* 0x000fd40008800000 */
[----:B------:R-:W-:Y:S05]  /*0240*/  @P0 BRA `(.L_x_2) ;  /* 0x0000000000480947 */ /* 0x000fea0003800000 */
[----:B------:R-:W0:Y:S01]  /*0250*/  S2UR UR7, SR_CgaCtaId ;  /* 0x00000000000779c3 */ /* 0x000e220000008800 */
[----:B------:R-:W-:Y:S01]  /*0260*/  UMOV UR4, 0x400 ;  /* 0x0000040000047882 */ /* 0x000fe20000000000 */
[----:B------:R-:W-:Y:S01]  /*0270*/  UMOV UR5, 0x1 ;  /* 0x0000000100057882 */ /* 0x000fe20000000000 */
[----:B------:R-:W-:Y:S01]  /*0280*/  UMOV UR8, 0x2 ;  /* 0x0000000200087882 */ /* 0x000fe20000000000 */
[----:B------:R-:W-:Y:S01]  /*0290*/  ELECT P0, URZ, PT ;  /* 0x00000000003f782f */ /* 0x000fe20003800000 */
[----:B------:R-:W-:-:S04]  /*02a0*/  UIADD3 UR8, -UR8, 0x100000, URZ ;  /* 0x0010000008087890 */ /* 0x000fc8000fffe13f */
[----:B------:R-:W-:Y:S02]  /*02b0*/  USHF.L.U32 UR9, UR8, 0xb, URZ ;  /* 0x0000000b08097899 */ /* 0x000fe4000800063f */
[----:B------:R-:W-:Y:S02]  /*02c0*/  USHF.L.U32 UR8, UR8, 0x1, URZ ;  /* 0x0000000108087899 */ /* 0x000fe4000800063f */
[----:B0-----:R-:W-:Y:S02]  /*02d0*/  ULEA UR7, UR7, UR4, 0x18 ;  /* 0x0000000407077291 */ /* 0x001fe4000f8ec03f */
[----:B------:R-:W-:-:S04]  /*02e0*/  UIADD3 UR4, -UR5, 0x100000, URZ ;  /* 0x0010000005047890 */ /* 0x000fc8000fffe13f */
[----:B------:R-:W-:Y:S02]  /*02f0*/  USHF.L.U32 UR5, UR4, 0xb, URZ ;  /* 0x0000000b04057899 */ /* 0x000fe4000800063f */
[----:B------:R-:W-:Y:S01]  /*0300*/  USHF.L.U32 UR4, UR4, 0x1, URZ ;  /* 0x0000000104047899 */ /* 0x000fe2000800063f */
[----:B------:R-:W0:Y:S11]  /*0310*/  FENCE.VIEW.ASYNC.S ;  /* 0x00000000000073c6 */ /* 0x000e360000000000 */
[----:B0-----:R0:W1:Y:S01]  /*0320*/  SYNCS.EXCH.64 URZ, [UR7], UR4 ;  /* 0x00000004073f75b2 */ /* 0x0010620008000100 */
[----:B------:R0:W2:Y:S01]  /*0330*/  SYNCS.EXCH.64 URZ, [UR7+0x10], UR8 ;  /* 0x00001008073f75b2 */ /* 0x0000a20008000100 */
[----:B------:R0:W3:Y:S01]  /*0340*/  SYNCS.EXCH.64 URZ, [UR7+0x8], UR4 ;  /* 0x00000804073f75b2 */ /* 0x0000e20008000100 */
[----:B------:R0:W4:Y:S01]  /*0350*/  SYNCS.EXCH.64 URZ, [UR7+0x18], UR8 ;  /* 0x00001808073f75b2 */ /* 0x0001220008000100 */
[----:B------:R-:W-:Y:S01]  /*0360*/  NOP ;  /* 0x0000000000007918 */ /* 0x000fe20000000000 */
.L_x_2:
[----:B------:R-:W5:Y:S01]  /*0370*/  SHFL.IDX PT, R10, R0, RZ, 0x1f ;  /* 0x00001fff000a7589 */ /* 0x000f6200000e0000 */
[----:B------:R-:W1:Y:S01]  /*0380*/  S2UR UR15, SR_CTAID.X ;  /* 0x00000000000f79c3 */ /* 0x000e620000002500 */
[----:B------:R-:W-:Y:S02]  /*0390*/  ELECT P0, URZ, PT ;  /* 0x00000000003f782f */ /* 0x000fe40003800000 */
[----:B------:R-:W-:Y:S01]  /*03a0*/  SHF.R.S32.HI R11, RZ, 0x1f, R6 ;  /* 0x0000001fff0b7819 */ /* 0x000fe20000011406 */
[----:B------:R1:W2:Y:S01]  /*03b0*/  SHFL.IDX PT, R8, R0, RZ, 0x1f ;  /* 0x00001fff00087589 */ /* 0x0002a200000e0000 */
[----:B------:R-:W-:Y:S02]  /*03c0*/  ELECT P1, URZ, PT ;  /* 0x00000000003f782f */ /* 0x000fe40003820000 */
[----:B------:R-:W-:Y:S01]  /*03d0*/  LOP3.LUT R2, R2, 0xffffff80, RZ, 0xc0, !PT ;  /* 0xffffff8002027812 */ /* 0x000fe200078ec0ff */
[----:B0-----:R-:W-:Y:S01]  /*03e0*/  ULDC UR4, c[0x0][0x150] ;  /* 0x0000540000047ab9 */ /* 0x001fe20000000800 */
[----:B------:R-:W-:Y:S01]  /*03f0*/  LEA.HI R11, R11, R6, RZ, 0x2 ;  /* 0x000000060b0b7211 */ /* 0x000fe200078f10ff */
[----:B------:R-:W0:Y:S01]  /*0400*/  S2UR UR8, SR_CTAID.Y ;  /* 0x00000000000879c3 */ /* 0x000e220000002600 */
[----:B------:R-:W-:Y:S01]  /*0410*/  NOP ;  /* 0x0000000000007918 */ /* 0x000fe20000000000 */
[----:B------:R-:W-:Y:S01]  /*0420*/  IMAD.IADD R4, R3, 0x1, -R2 ;  /* 0x0000000103047824 */ /* 0x000fe200078e0a02 */
[----:B------:R-:W-:Y:S01]  /*0430*/  LOP3.LUT R11, R11, 0x3ffffffc, RZ, 0xc0, !PT ;  /* 0x3ffffffc0b0b7812 */ /* 0x000fe200078ec0ff */
[----:B------:R-:W-:Y:S01]  /*0440*/  NOP ;  /* 0x0000000000007918 */ /* 0x000fe20000000000 */
[----:B------:R-:W-:Y:S01]  /*0450*/  ULDC UR17, c[0x0][0x148] ;  /* 0x0000520000117ab9 */ /* 0x000fe20000000800 */
[----:B------:R-:W-:Y:S01]  /*0460*/  UMOV UR20, 0x80 ;  /* 0x0000008000147882 */ /* 0x000fe20000000000 */
[----:B------:R-:W-:Y:S01]  /*0470*/  SHF.R.S32.HI R9, RZ, 0x1f, R4 ;  /* 0x0000001fff097819 */ /* 0x000fe20000011404 */
[----:B------:R-:W-:Y:S01]  /*0480*/  IMAD.IADD R11, R6, 0x1, -R11 ;  /* 0x00000001060b7824 */ /* 0x000fe200078e0a0b */
[----:B------:R-:W-:Y:S01]  /*0490*/  ULDC UR12, c[0x0][0x144] ;  /* 0x00005100000c7ab9 */ /* 0x000fe20000000800 */
[----:B------:R-:W3:Y:S01]  /*04a0*/  SHFL.IDX PT, R5, R5, RZ, 0x1f ;  /* 0x00001fff05057589 */ /* 0x000ee200000e0000 */
[----:B------:R-:W-:-:S02]  /*04b0*/  LEA.HI R2, R9, R4, RZ, 0x3 ;  /* 0x0000000409027211 */ /* 0x000fc400078f18ff */
[----:B------:R-:W-:Y:S02]  /*04c0*/  ISETP.NE.AND P3, PT, RZ, UR19, PT ;  /* 0x00000013ff007c0c */ /* 0x000fe4000bf65270 */
[----:B-----5:R-:W-:Y:S02]  /*04d0*/  ISETP.NE.OR P0, PT, R10, RZ, !P0 ;  /* 0x000000ff0a00720c */ /* 0x020fe40004705670 */
[----:B-1----:R-:W-:Y:S02]  /*04e0*/  I2FP.F32.U32 R0, UR15 ;  /* 0x0000000f00007c45 */ /* 0x002fe40008201000 */
[----:B--2---:R-:W-:Y:S02]  /*04f0*/  ISETP.NE.OR P1, PT, R8, RZ, !P1 ;  /* 0x000000ff0800720c */ /* 0x004fe40004f25670 */
[----:B------:R-:W-:Y:S01]  /*0500*/  SHF.R.S32.HI R7, RZ, 0x3, R2 ;  /* 0x00000003ff077819 */ /* 0x000fe20000011402 */
[----:B------:R-:W-:Y:S01]  /*0510*/  FMUL R0, R0, UR4 ;  /* 0x0000000400007c20 */ /* 0x000fe20008400000 */
[----:B------:R-:W-:Y:S01]  /*0520*/  ULDC UR4, c[0x0][0x154] ;  /* 0x0000550000047ab9 */ /* 0x000fe20000000800 */
[----:B0-----:R-:W-:-:S02]  /*0530*/  I2FP.F32.U32 R6, UR8 ;  /* 0x0000000800067c45 */ /* 0x001fc40008201000 */
[----:B------:R-:W-:Y:S02]  /*0540*/  SHF.R.S32.HI R2, RZ, 0x1f, R2 ;  /* 0x0000001fff027819 */ /* 0x000fe40000011402 */
[----:B------:R-:W-:Y:S01]  /*0550*/  VOTEU.ALL UP2, P0 ;  /* 0x00000000003f7886 */ /* 0x000fe20000040000 */
[----:B------:R-:W-:Y:S01]  /*0560*/  FMUL R6, R6, UR4 ;  /* 0x0000000406067c20 */ /* 0x000fe20008400000 */
[----:B------:R-:W0:Y:S01]  /*0570*/  F2I.U32.TRUNC.NTZ R0, R0 ;  /* 0x0000000000007305 */ /* 0x000e22000020f000 */
[----:B------:R-:W-:Y:S01]  /*0580*/  LEA.HI R2, R2, R7, RZ, 0x2 ;  /* 0x0000000702027211 */ /* 0x000fe200078f10ff */
[----:B------:R-:W-:Y:S01]  /*0590*/  VOTEU.ALL UP3, P1 ;  /* 0x00000000003f7886 */ /* 0x000fe20000860000 */
[----:B------:R-:W1:Y:S01]  /*05a0*/  @!UP2 S2UR UR11, SR_CgaCtaId ;  /* 0x00000000000ba9c3 */ /* 0x000e620000008800 */
[----:B------:R-:W-:Y:S01]  /*05b0*/  UMOV UR4, 0x20 ;  /* 0x0000002000047882 */ /* 0x000fe20000000000 */
[----:B------:R-:W-:Y:S01]  /*05c0*/  LOP3.LUT R2, R2, 0xfffffffc, RZ, 0xc0, !PT ;  /* 0xfffffffc02027812 */ /* 0x000fe200078ec0ff */
[----:B------:R-:W-:Y:S01]  /*05d0*/  @!UP2 UMOV UR10, 0x400 ;  /* 0x00000400000aa882 */ /* 0x000fe20000000000 */
[----:B------:R-:W-:-:S04]  /*05e0*/  @!UP2 UIADD3 UR4, -UR4, 0x100000, URZ ;  /* 0x001000000404a890 */ /* 0x000fc8000fffe13f */
[----:B------:R-:W-:Y:S02]  /*05f0*/  @!UP2 USHF.L.U32 UR5, UR4, 0xb, URZ ;  /* 0x0000000b0405a899 */ /* 0x000fe4000800063f */
[----:B------:R-:W-:Y:S01]  /*0600*/  @!UP2 USHF.L.U32 UR4, UR4, 0x1, URZ ;  /* 0x000000010404a899 */ /* 0x000fe2000800063f */
[----:B------:R-:W2:Y:S01]  /*0610*/  F2I.U32.TRUNC.NTZ R6, R6 ;  /* 0x0000000600067305 */ /* 0x000ea2000020f000 */
[----:B------:R-:W-:Y:S01]  /*0620*/  VOTEU.ALL UP0, P0 ;  /* 0x00000000003f7886 */ /* 0x000fe20000000000 */
[----:B------:R-:W-:Y:S01]  /*0630*/  IMAD.IADD R2, R7, 0x1, -R2 ;  /* 0x0000000107027824 */ /* 0x000fe200078e0a02 */
[----:B------:R-:W5:Y:S01]  /*0640*/  @!UP3 S2UR UR18, SR_CgaCtaId ;  /* 0x000000000012b9c3 */ /* 0x000f620000008800 */
[----:B------:R-:W-:Y:S01]  /*0650*/  VOTEU.ALL UP1, P0 ;  /* 0x00000000003f7886 */ /* 0x000fe20000020000 */
[----:B------:R-:W-:Y:S01]  /*0660*/  @!UP3 UMOV UR16, 0x400 ;  /* 0x000004000010b882 */ /* 0x000fe20000000000 */
[----:B------:R-:W-:Y:S01]  /*0670*/  IMAD R2, R11, 0x4, R2 ;  /* 0x000000040b027824 */ /* 0x000fe200078e0202 */
[----:B0-----:R-:W-:Y:S01]  /*0680*/  R2UR UR7, R0 ;  /* 0x00000000000772ca */ /* 0x001fe200000e0000 */
[----:B------:R-:W-:Y:S01]  /*0690*/  VOTEU.ALL UP4, P1 ;  /* 0x00000000003f7886 */ /* 0x000fe20000880000 */
[----:B------:R-:W-:Y:S01]  /*06a0*/  VOTEU.ALL UP5, P1 ;  /* 0x00000000003f7886 */ /* 0x000fe200008a0000 */
[----:B------:R-:W-:Y:S01]  /*06b0*/  IMAD.SHL.U32 R7, R2, 0x4, RZ ;  /* 0x0000000402077824 */ /* 0x000fe200078e00ff */
[----:B------:R-:W0:Y:S01]  /*06c0*/  LDC R0, c[0x0][0x140] ;  /* 0x00005000ff007b82 */ /* 0x000e220000000800 */
[----:B------:R-:W-:-:S02]  /*06d0*/  LOP3.LUT P0, RZ, R4, 0x7, RZ, 0xc0, !PT ;  /* 0x0000000704ff7812 */ /* 0x000fc4000780c0ff */
[----:B--2---:R-:W-:Y:S02]  /*06e0*/  R2UR UR9, R6 ;  /* 0x00000000060972ca */ /* 0x004fe400000e0000 */
[----:B------:R-:W-:Y:S01]  /*06f0*/  LOP3.LUT R152, R2, 0xc, R7, 0x78, !PT ;  /* 0x0000000c02987812 */ /* 0x000fe200078e7807 */
[----:B-1----:R-:W-:Y:S02]  /*0700*/  @!UP2 ULEA UR13, UR11, UR10, 0x18 ;  /* 0x0000000a0b0da291 */ /* 0x002fe4000f8ec03f */
[----:B------:R-:W-:-:S04]  /*0710*/  @!UP3 UIADD3 UR10, -UR20, 0x100000, URZ ;  /* 0x00100000140ab890 */ /* 0x000fc8000fffe13f */
[----:B------:R-:W-:Y:S02]  /*0720*/  @!UP3 USHF.L.U32 UR11, UR10, 0xb, URZ ;  /* 0x0000000b0a0bb899 */ /* 0x000fe4000800063f */
[----:B------:R-:W-:Y:S01]  /*0730*/  @!UP3 USHF.L.U32 UR10, UR10, 0x1, URZ ;  /* 0x000000010a0ab899 */ /* 0x000fe2000800063f */
[----:B------:R-:W-:Y:S01]  /*0740*/  ISETP.LT.U32.AND P0, PT, R152, 0x2, !P0 ;  /* 0x000000029800780c */ /* 0x000fe20004701070 */
[----:B------:R-:W-:Y:S01]  /*0750*/  UIADD3 UR7, -UR7, URZ, URZ ;  /* 0x0000003f07077290 */ /* 0x000fe2000fffe13f */
[----:B------:R-:W-:Y:S01]  /*0760*/  VOTEU.ALL UP2, P1 ;  /* 0x00000000003f7886 */ /* 0x000fe20000840000 */
[----:B-----5:R-:W-:Y:S02]  /*0770*/  @!UP3 ULEA UR16, UR18, UR16, 0x18 ;  /* 0x000000101210b291 */ /* 0x020fe4000f8ec03f */
[----:B------:R-:W-:Y:S01]  /*0780*/  UIADD3 UR9, -UR9, URZ, URZ ;  /* 0x0000003f09097290 */ /* 0x000fe2000fffe13f */
[----:B------:R-:W1:Y:S02]  /*0790*/  FENCE.VIEW.ASYNC.S ;  /* 0x00000000000073c6 */ /* 0x000e640000000000 */
[----:B-1----:R-:W1:Y:S01]  /*07a0*/  @!UP0 SYNCS.EXCH.64 URZ, [UR13+0x50], UR4 ;  /* 0x000050040d3f85b2 */ /* 0x002e620008000100 */
[----:B------:R-:W-:Y:S01]  /*07b0*/  UIMAD UR7, UR12, UR7, UR15 ;  /* 0x000000070c0772a4 */ /* 0x000fe2000f8e020f */
[----:B------:R-:W-:Y:S01]  /*07c0*/  VOTEU.ALL UP3, P1 ;  /* 0x00000000003f7886 */ /* 0x000fe20000860000 */
[----:B0-----:R-:W-:Y:S01]  /*07d0*/  ISETP.EQ.U32.AND P2, PT, R0, 0x1, PT ;  /* 0x000000010000780c */ /* 0x001fe20003f42070 */
[----:B------:R0:W2:Y:S01]  /*07e0*/  @!UP1 SYNCS.EXCH.64 URZ, [UR13+0x58], UR4 ;  /* 0x000058040d3f95b2 */ /* 0x0000a20008000100 */
[----:B------:R-:W-:Y:S01]  /*07f0*/  NOP ;  /* 0x0000000000007918 */ /* 0x000fe20000000000 */
[----:B0-----:R-:W-:Y:S01]  /*0800*/  UIMAD UR4, UR17, UR9, UR8 ;  /* 0x00000009110472a4 */ /* 0x001fe2000f8e0208 */
[----:B------:R0:W0:Y:S05]  /*0810*/  @!UP2 SYNCS.EXCH.64 URZ, [UR16+0x30], UR10 ;  /* 0x0000300a103fa5b2 */ /* 0x00002a0008000100 */
[----:B------:R-:W-:-:S04]  /*0820*/  ISETP.NE.AND P1, PT, R152, UR4, PT ;  /* 0x0000000498007c0c */ /* 0x000fc8000bf25270 */
[----:B------:R-:W-:-:S04]  /*0830*/  ISETP.EQ.OR P1, PT, RZ, UR7, !P1 ;  /* 0x00000007ff007c0c */ /* 0x000fc8000cf22670 */
[----:B------:R-:W-:-:S04]  /*0840*/  PLOP3.LUT P0, PT, P0, P1, PT, 0x80, 0x0 ;  /* 0x000000000000781c */ /* 0x000fc80000703070 */
[----:B------:R-:W-:Y:S01]  /*0850*/  P2R R160, PR, RZ, 0x1 ;  /* 0x00000001ffa07803 */ /* 0x000fe20000000000 */
[----:B------:R0:W0:Y:S01]  /*0860*/  @!UP3 SYNCS.EXCH.64 URZ, [UR16+0x38], UR10 ;  /* 0x0000380a103fb5b2 */ /* 0x0000220008000100 */
[----:B------:R0:W0:Y:S01]  /*0870*/  @!UP4 SYNCS.EXCH.64 URZ, [UR16+0x40], UR10 ;  /* 0x0000400a103fc5b2 */ /* 0x0000220008000100 */
[----:B------:R0:W0:Y:S01]  /*0880*/  @!UP5 SYNCS.EXCH.64 URZ, [UR16+0x48], UR10 ;  /* 0x0000480a103fd5b2 */ /* 0x0000220008000100 */
[----:B------:R-:W-:Y:S01]  /*0890*/  NOP ;  /* 0x0000000000007918 */ /* 0x000fe20000000000 */
[----:B-123--:R-:W-:Y:S05]  /*08a0*/  @!P2 BRA `(.L_x_3) ;  /* 0x000000000008a947 */ /* 0x00efea0003800000 */
[----:B0---4-:R-:W-:Y:S01]  /*08b0*/  UCGABAR_ARV ;  /* 0x00000000000079c7 */ /* 0x011fe20008000000 */
[----:B------:R-:W-:Y:S05]  /*08c0*/  BRA `(.L_x_4) ;  /* 0x0000000000047947 */ /* 0x000fea0003800000 */
.L_x_3:
[----:B0---4-:R-:W-:Y:S01]  /*08d0*/  NOP ;  /* 0x0000000000007918 */ /* 0x011fe20000000000 */
.L_x_4:
[----:B------:R-:W-:Y:S01]  /*08e0*/  ULDC.64 UR4, c[0x0][0x598] ;  /* 0x0001660000047ab9 */ /* 0x000fe20000000a00 */
[----:B------:R-:W-:Y:S01]  /*08f0*/  ULDC.64 UR50, c[0x0][0x208] ;  /* 0x0000820000327ab9 */ /* 0x000fe20000000a00 */
[----:B------:R-:W-:-:S04]  /*0900*/  ISETP.NE.U32.AND P0, PT, RZ, UR4, PT ;  /* 0x00000004ff007c0c */ /* 0x000fc8000bf05070 */
[----:B------:R-:W-:-:S13]  /*0910*/  ISETP.NE.AND.EX P0, PT, RZ, UR5, PT, P0 ;  /* 0x00000005ff007c0c */ /* 0x000fda000bf05300 */
[----:B------:R-:W-:Y:S05]  /*0920*/  @!P0 BRA `(.L_x_5) ;  /* 0x00000000001c8947 */ /* 0x000fea0003800000 */
[----:B------:R-:W0:Y:S02]  /*0930*/  LDC.64 R6, c[0x0][0x598] ;  /* 0x00016600ff067b82 */ /* 0x000e240000000a00 */
[----:B0-----:R-:W2:Y:S02]  /*0940*/  LDG.E.64 R6, desc[UR50][R6.64] ;  /* 0x0000003206067981 */ /* 0x001ea4000c1e1b00 */
[----:B--2---:R-:W-:-:S04]  /*0950*/  ISETP.NE.U32.AND P0, PT, R6, RZ, PT ;  /* 0x000000ff0600720c */ /* 0x004fc80003f05070 */
[----:B------:R-:W-:-:S13]  /*0960*/  ISETP.NE.AND.EX P0, PT, R7, RZ, PT, P0 ;  /* 0x000000ff0700720c */ /* 0x000fda0003f05300 */
[----:B------:R-:W-:Y:S05]  /*0970*/  @!P0 BRA `(.L_x_5) ;  /* 0x0000000000088947 */ /* 0x000fea0003800000 */
[----:B------:R0:W5:Y:S01]  /*0980*/  LD.E R23, desc[UR50][R6.64] ;  /* 0x0000003206177980 */ /* 0x000162000c101900 */
[----:B------:R-:W-:Y:S05]  /*0990*/  BRA `(.L_x_6) ;  /* 0x0000000000247947 */ /* 0x000fea0003800000 */
.L_x_5:
[----:B------:R-:W-:Y:S02]  /*09a0*/  ULDC.64 UR4, c[0x0][0x588] ;  /* 0x0001620000047ab9 */ /* 0x000fe40000000a00 */
[----:B------:R-:W-:-:S04]  /*09b0*/  ISETP.NE.U32.AND P0, PT, RZ, UR4, PT ;  /* 0x00000004ff007c0c */ /* 0x000fc8000bf05070 */
[----:B------:R-:W-:-:S13]  /*09c0*/  ISETP.NE.AND.EX P0, PT, RZ, UR5, PT, P0 ;  /* 0x00000005ff007c0c */ /* 0x000fda000bf05300 */
[----:B------:R-:W-:Y:S05]  /*09d0*/  @!P0 BRA `(.L_x_7) ;  /* 0x00000000000c8947 */ /* 0x000fea0003800000 */
[----:B------:R-:W0:Y:S02]  /*09e0*/  LDC.64 R6, c[0x0][0x588] ;  /* 0x00016200ff067b82 */ /* 0x000e240000000a00 */
[----:B0-----:R1:W5:Y:S01]  /*09f0*/  LDG.E R23, desc[UR50][R6.64] ;  /* 0x0000003206177981 */ /* 0x001362000c1e1900 */
[----:B------:R-:W-:Y:S05]  /*0a00*/  BRA `(.L_x_6) ;  /* 0x0000000000087947 */ /* 0x000fea0003800000 */
.L_x_7:
[----:B------:R-:W-:Y:S02]  /*0a10*/  ULDC UR4, c[0x0][0x580] ;  /* 0x0001600000047ab9 */ /* 0x000fe40000000800 */
[----:B------:R-:W-:-:S07]  /*0a20*/  IMAD.U32 R23, RZ, RZ, UR4 ;  /* 0x00000004ff177e24 */ /* 0x000fce000f8e00ff */
.L_x_6:
[----:B------:R-:W-:Y:S02]  /*0a30*/  ULDC.64 UR4, c[0x0][0x5a0] ;  /* 0x0001680000047ab9 */ /* 0x000fe40000000a00 */
[----:B------:R-:W-:-:S04]  /*0a40*/  ISETP.NE.U32.AND P0, PT, RZ, UR4, PT ;  /* 0x00000004ff007c0c */ /* 0x000fc8000bf05070 */
[----:B------:R-:W-:-:S13]  /*0a50*/  ISETP.NE.AND.EX P0, PT, RZ, UR5, PT, P0 ;  /* 0x00000005ff007c0c */ /* 0x000fda000bf05300 */
[----:B------:R-:W-:Y:S05]  /*0a60*/  @!P0 BRA `(.L_x_8) ;  /* 0x00000000001c8947 */ /* 0x000fea0003800000 */
[----:B01----:R-:W0:Y:S02]  /*0a70*/  LDC.64 R6, c[0x0][0x5a0] ;  /* 0x00016800ff067b82 */ /* 0x003e240000000a00 */
[----:B0-----:R-:W2:Y:S02]  /*0a80*/  LDG.E.64 R6, desc[UR50][R6.64] ;  /* 0x0000003206067981 */ /* 0x001ea4000c1e1b00 */
[----:B--2---:R-:W-:-:S04]  /*0a90*/  ISETP.NE.U32.AND P0, PT, R6, RZ, PT ;  /* 0x000000ff0600720c */ /* 0x004fc80003f05070 */
[----:B------:R-:W-:-:S13]  /*0aa0*/  ISETP.NE.AND.EX P0, PT, R7, RZ, PT, P0 ;  /* 0x000000ff0700720c */ /* 0x000fda0003f05300 */
[----:B------:R-:W-:Y:S05]  /*0ab0*/  @!P0 BRA `(.L_x_8) ;  /* 0x0000000000088947 */ /* 0x000fea0003800000 */
[----:B------:R0:W5:Y:S01]  /*0ac0*/  LD.E R22, desc[UR50][R6.64] ;  /* 0x0000003206167980 */ /* 0x000162000c101900 */
[----:B------:R-:W-:Y:S05]  /*0ad0*/  BRA `(.L_x_9) ;  /* 0x0000000000247947 */ /* 0x000fea0003800000 */
.L_x_8:
[----:B------:R-:W-:Y:S02]  /*0ae0*/  ULDC.64 UR4, c[0x0][0x590] ;  /* 0x0001640000047ab9 */ /* 0x000fe40000000a00 */
[----:B------:R-:W-:-:S04]  /*0af0*/  ISETP.NE.U32.AND P0, PT, RZ, UR4, PT ;  /* 0x00000004ff007c0c */ /* 0x000fc8000bf05070 */
[----:B------:R-:W-:-:S13]  /*0b00*/  ISETP.NE.AND.EX P0, PT, RZ, UR5, PT, P0 ;  /* 0x00000005ff007c0c */ /* 0x000fda000bf05300 */
[----:B------:R-:W-:Y:S05]  /*0b10*/  @!P0 BRA `(.L_x_10) ;  /* 0x00000000000c8947 */ /* 0x000fea0003800000 */
[----:B01----:R-:W0:Y:S02]  /*0b20*/  LDC.64 R6, c[0x0][0x590] ;  /* 0x00016400ff067b82 */ /* 0x003e240000000a00 */
[----:B0-----:R1:W5:Y:S01]  /*0b30*/  LDG.E R22, desc[UR50][R6.64] ;  /* 0x0000003206167981 */ /* 0x001362000c1e1900 */
[----:B------:R-:W-:Y:S05]  /*0b40*/  BRA `(.L_x_9) ;  /* 0x0000000000087947 */ /* 0x000fea0003800000 */
.L_x_10:
[----:B------:R-:W-:Y:S02]  /*0b50*/  ULDC UR4, c[0x0][0x584] ;  /* 0x0001610000047ab9 */ /* 0x000fe40000000800 */
[----:B------:R-:W-:-:S07]  /*0b60*/  IMAD.U32 R22, RZ, RZ, UR4 ;  /* 0x00000004ff167e24 */ /* 0x000fce000f8e00ff */
.L_x_9:
[----:B------:R-:W-:Y:S01]  /*0b70*/  ULDC UR4, c[0x0][0x65c] ;  /* 0x0001970000047ab9 */ /* 0x000fe20000000800 */
[----:B01----:R-:W0:Y:S01]  /*0b80*/  LDC.64 R6, c[0x0][0x650] ;  /* 0x00019400ff067b82 */ /* 0x003e220000000a00 */
[----:B------:R-:W-:Y:S01]  /*0b90*/  UISETP.NE.AND UP2, UPT, UR4, 0x1, UPT ;  /* 0x000000010400788c */ /* 0x000fe2000bf45270 */
[----:B------:R-:W-:Y:S01]  /*0ba0*/  IMAD.MOV.U32 R18, RZ, RZ, -0x1 ;  /* 0xffffffffff127424 */ /* 0x000fe200078e00ff */
[----:B------:R-:W-:Y:S01]  /*0bb0*/  UISETP.NE.AND UP0, UPT, UR19, 0x2, UPT ;  /* 0x000000021300788c */ /* 0x000fe2000bf05270 */
[----:B------:R-:W-:Y:S01]  /*0bc0*/  IMAD.MOV.U32 R2, RZ, RZ, -0x1 ;  /* 0xffffffffff027424 */ /* 0x000fe200078e00ff */
[----:B------:R-:W-:Y:S01]  /*0bd0*/  UP2UR UR40, UPR, URZ, 0x4 ;  /* 0x000000043f287883 */ /* 0x000fe20008000000 */
[----:B------:R-:W-:-:S06]  /*0be0*/  IMAD.MOV.U32 R19, RZ, RZ, -0x1 ;  /* 0xffffffffff137424 */ /* 0x000fcc00078e00ff */
[----:B------:R-:W-:Y:S01]  /*0bf0*/  @UP2 ULDC UR12, c[0x0][0x10] ;  /* 0x00000400000c2ab9 */ /* 0x000fe20000000800 */
[----:B------:R-:W-:Y:S01]  /*0c00*/  @UP2 UMOV UR4, UR8 ;  /* 0x0000000800042c82 */ /* 0x000fe20008000000 */
[----:B------:R-:W-:Y:S01]  /*0c10*/  @UP2 UMOV UR5, URZ ;  /* 0x0000003f00052c82 */ /* 0x000fe20008000000 */
[----:B------:R-:W-:Y:S01]  /*0c20*/  @!UP2 ULDC UR16, c[0x0][0xc] ;  /* 0x000003000010aab9 */ /* 0x000fe20000000800 */
[----:B------:R-:W-:Y:S01]  /*0c30*/  @UP2 UIMAD.WIDE.U32 UR12, UR15, UR12, UR4 ;  /* 0x0000000c0f0c22a5 */ /* 0x000fe2000f8e0004 */
[----:B------:R-:W-:Y:S02]  /*0c40*/  ULDC UR10, c[0x0][0xc] ;  /* 0x00000300000a7ab9 */ /* 0x000fe40000000800 */
[----:B------:R-:W-:Y:S01]  /*0c50*/  @UP2 UMOV UR4, URZ ;  /* 0x0000003f00042c82 */ /* 0x000fe20008000000 */
[----:B------:R-:W-:Y:S01]  /*0c60*/  UMOV UR5, URZ ;  /* 0x0000003f00057c82 */ /* 0x000fe20008000000 */
[----:B------:R-:W-:Y:S01]  /*0c70*/  @UP2 UIADD3 UR18, UR13, UR4, URZ ;  /* 0x000000040d122290 */ /* 0x000fe2000fffe03f */
[----:B------:R-:W-:-:S02]  /*0c80*/  ULDC UR11, c[0x0][0x10] ;  /* 0x00000400000b7ab9 */ /* 0x000fc40000000800 */
[----:B------:R-:W-:Y:S01]  /*0c90*/  UMOV UR4, UR15 ;  /* 0x0000000f00047c82 */ /* 0x000fe20008000000 */
[----:B------:R-:W-:Y:S02]  /*0ca0*/  UIMAD.WIDE.U32 UR10, UR10, UR11, URZ ;  /* 0x0000000b0a0a72a5 */ /* 0x000fe4000f8e003f */
[----:B------:R-:W-:Y:S01]  /*0cb0*/  @!UP2 UIMAD.WIDE.U32 UR4, UR8, UR16, UR4 ;  /* 0x000000100804a2a5 */ /* 0x000fe2000f8e0004 */
[----:B------:R-:W-:Y:S02]  /*0cc0*/  ULDC UR13, c[0x0][0x14] ;  /* 0x00000500000d7ab9 */ /* 0x000fe40000000800 */
[----:B------:R-:W-:Y:S02]  /*0cd0*/  UIMAD.WIDE.U32 UR38, UR10, UR13, URZ ;  /* 0x0000000d0a2672a5 */ /* 0x000fe4000f8e003f */
[----:B------:R-:W-:Y:S02]  /*0ce0*/  UIMAD UR41, UR11, UR13, URZ ;  /* 0x0000000d0b2972a4 */ /* 0x000fe4000f8e023f */
[----:B------:R-:W-:Y:S01]  /*0cf0*/  @!UP2 UMOV UR12, UR4 ;  /* 0x00000004000cac82 */ /* 0x000fe20008000000 */
[----:B------:R-:W-:Y:S01]  /*0d00*/  @!UP2 UMOV UR18, UR5 ;  /* 0x000000050012ac82 */ /* 0x000fe20008000000 */
[----:B------:R-:W-:-:S02]  /*0d10*/  UIADD3 UR41, UR39, UR41, URZ ;  /* 0x0000002927297290 */ /* 0x000fc4000fffe03f */
[----:B------:R-:W-:-:S04]  /*0d20*/  UIADD3 UR4, UP1, UR12, UR38, URZ ;  /* 0x000000260c047290 */ /* 0x000fc8000ff3e03f */
[----:B------:R-:W-:Y:S02]  /*0d30*/  UIADD3.X UR5, UR18, UR41, URZ, UP1, !UPT ;  /* 0x0000002912057290 */ /* 0x000fe40008ffe43f */
[----:B------:R-:W-:Y:S02]  /*0d40*/  USEL UR4, UR4, UR12, !UP0 ;  /* 0x0000000c04047287 */ /* 0x000fe4000c000000 */
[----:B------:R-:W-:-:S04]  /*0d50*/  USEL UR5, UR5, UR18, !UP0 ;  /* 0x0000001205057287 */ /* 0x000fc8000c000000 */
[----:B0-----:R-:W-:Y:S01]  /*0d60*/  ISETP.LE.U32.AND P0, PT, R6, UR4, PT ;  /* 0x0000000406007c0c */ /* 0x001fe2000bf03070 */
[----:B------:R-:W-:Y:S02]  /*0d70*/  IMAD.U32 R16, RZ, RZ, UR4 ;  /* 0x00000004ff107e24 */ /* 0x000fe4000f8e00ff */
[----:B------:R-:W-:Y:S02]  /*0d80*/  IMAD.U32 R0, RZ, RZ, UR5 ;  /* 0x00000005ff007e24 */ /* 0x000fe4000f8e00ff */
[----:B------:R-:W-:-:S03]  /*0d90*/  IMAD.U32 R17, RZ, RZ, UR5 ;  /* 0x00000005ff117e24 */ /* 0x000fc6000f8e00ff */
[----:B------:R-:W-:Y:S02]  /*0da0*/  ISETP.GE.U32.AND.EX P0, PT, R0, R7, PT, P0 ;  /* 0x000000070000720c */ /* 0x000fe40003f06100 */
[----:B------:R-:W-:-:S11]  /*0db0*/  PRMT R0, RZ, 0x7610, R0 ;  /* 0x00007610ff007816 */ /* 0x000fd60000000000 */
[----:B------:R-:W-:Y:S05]  /*0dc0*/  @P0 BRA `(.L_x_11) ;  /* 0x0000000400500947 */ /* 0x000fea0003800000 */
[----:B------:R-:W-:Y:S01]  /*0dd0*/  ULDC.64 UR18, c[0x0][0x628] ;  /* 0x00018a0000127ab9 */ /* 0x000fe20000000a00 */
[C---:B------:R-:W-:Y:S01]  /*0de0*/  R2UR UR20, R16.reuse ;  /* 0x00000000101472ca */ /* 0x040fe200000e0000 */
[----:B------:R-:W-:Y:S01]  /*0df0*/  ULDC UR16, c[0x0][0x630] ;  /* 0x00018c0000107ab9 */ /* 0x000fe20000000800 */
[----:B------:R-:W-:Y:S02]  /*0e00*/  ISETP.NE.U32.AND P0, PT, RZ, UR18, PT ;  /* 0x00000012ff007c0c */ /* 0x000fe4000bf05070 */
[----:B------:R-:W-:Y:S02]  /*0e10*/  R2UR UR4, R16 ;  /* 0x00000000100472ca */ /* 0x000fe400000e0000 */
[----:B------:R-:W-:Y:S02]  /*0e20*/  ISETP.NE.AND.EX P0, PT, RZ, UR19, PT, P0 ;  /* 0x00000013ff007c0c */ /* 0x000fe4000bf05300 */
[----:B------:R-:W-:-:S11]  /*0e30*/  R2UR UR5, R17 ;  /* 0x00000000110572ca */ /* 0x000fd600000e0000 */
[----:B------:R-:W-:Y:S05]  /*0e40*/  @!P0 BRA `(.L_x_12) ;  /* 0x0000000000308947 */ /* 0x000fea0003800000 */
[----:B------:R-:W-:Y:S01]  /*0e50*/  R2UR UR4, R16 ;  /* 0x00000000100472ca */ /* 0x000fe200000e0000 */
[----:B------:R-:W-:Y:S01]  /*0e60*/  ULDC UR12, c[0x0][0x634] ;  /* 0x00018d00000c7ab9 */ /* 0x000fe20000000800 */
[----:B------:R-:W-:-:S11]  /*0e70*/  R2UR UR15, R17 ;  /* 0x00000000110f72ca */ /* 0x000fd600000e0000 */
[----:B------:R-:W-:-:S04]  /*0e80*/  UIADD3 UR12, UP1, UR4, UR12, URZ ;  /* 0x0000000c040c7290 */ /* 0x000fc8000ff3e03f */
[----:B------:R-:W-:-:S04]  /*0e90*/  UIADD3.X UR15, URZ, UR15, URZ, UP1, !UPT ;  /* 0x0000000f3f0f7290 */ /* 0x000fc80008ffe43f */
[----:B------:R-:W-:-:S04]  /*0ea0*/  UIMAD.WIDE.U32 UR4, UR15, UR18, URZ ;  /* 0x000000120f0472a5 */ /* 0x000fc8000f8e003f */
[----:B------:R-:W-:Y:S02]  /*0eb0*/  UIMAD.WIDE.U32 UR10, UP1, UR12, UR19, UR4 ;  /* 0x000000130c0a72a5 */ /* 0x000fe4000f820004 */
[----:B------:R-:W-:Y:S02]  /*0ec0*/  UIMAD.WIDE.U32 UR4, UR12, UR18, URZ ;  /* 0x000000120c0472a5 */ /* 0x000fe4000f8e003f */
[----:B------:R-:W-:Y:S02]  /*0ed0*/  UIADD3.X UR13, URZ, URZ, URZ, UP1, !UPT ;  /* 0x0000003f3f0d7290 */ /* 0x000fe40008ffe43f */
[----:B------:R-:W-:Y:S01]  /*0ee0*/  UIADD3 URZ, UP1, UR5, UR10, URZ ;  /* 0x0000000a053f7290 */ /* 0x000fe2000ff3e03f */
[----:B------:R-:W-:-:S03]  /*0ef0*/  UMOV UR12, UR11 ;  /* 0x0000000b000c7c82 */ /* 0x000fc60008000000 */
[----:B------:R-:W-:-:S12]  /*0f00*/  UIMAD.WIDE.U32.X UR4, UR15, UR19, UR12, UP1 ;  /* 0x000000130f0472a5 */ /* 0x000fd800088e040c */
.L_x_12:
[----:B------:R-:W-:Y:S01]  /*0f10*/  USHF.R.U64 UR4, UR4, UR16, UR5 ;  /* 0x0000001004047299 */ /* 0x000fe20008001205 */
[----:B------:R-:W-:Y:S01]  /*0f20*/  R2UR UR11, R17 ;  /* 0x00000000110b72ca */ /* 0x000fe200000e0000 */
[----:B------:R-:W-:Y:S02]  /*0f30*/  USHF.R.U32.HI UR5, URZ, UR16, UR5 ;  /* 0x000000103f057299 */ /* 0x000fe40008011605 */
[----:B------:R-:W-:Y:S01]  /*0f40*/  UIADD3 UR12, UP1, URZ, -UR4, URZ ;  /* 0x800000043f0c7290 */ /* 0x000fe2000ff3e03f */
[----:B------:R-:W-:Y:S01]  /*0f50*/  ULDC.64 UR18, c[0x0][0x620] ;  /* 0x0001880000127ab9 */ /* 0x000fe20000000a00 */
[----:B------:R-:W-:Y:S02]  /*0f60*/  UISETP.NE.AND UP2, UPT, UR40, URZ, UPT ;  /* 0x0000003f2800728c */ /* 0x000fe4000bf45270 */
[----:B------:R-:W-:Y:S01]  /*0f70*/  UIADD3.X UR5, URZ, ~UR5, URZ, UP1, !UPT ;  /* 0x800000053f057290 */ /* 0x000fe20008ffe43f */
[----:B------:R-:W-:Y:S01]  /*0f80*/  UMOV UR10, UR20 ;  /* 0x00000014000a7c82 */ /* 0x000fe20008000000 */
[----:B------:R-:W-:-:S02]  /*0f90*/  ULDC UR13, c[0x0][0x618] ;  /* 0x00018600000d7ab9 */ /* 0x000fc40000000800 */
[----:B------:R-:W-:Y:S02]  /*0fa0*/  UIMAD UR5, UR5, UR18, URZ ;  /* 0x00000012050572a4 */ /* 0x000fe4000f8e023f */
[----:B------:R-:W-:Y:S02]  /*0fb0*/  UIMAD.WIDE.U32 UR10, UR12, UR18, UR10 ;  /* 0x000000120c0a72a5 */ /* 0x000fe4000f8e000a */
[----:B------:R-:W-:Y:S02]  /*0fc0*/  UIMAD UR12, UR12, UR19, UR5 ;  /* 0x000000130c0c72a4 */ /* 0x000fe4000f8e0205 */
[----:B------:R-:W-:Y:S02]  /*0fd0*/  @UP2 UIMAD UR7, UR17, UR9, UR8 ;  /* 0x00000009110722a4 */ /* 0x000fe4000f8e0208 */
[----:B------:R-:W-:Y:S01]  /*0fe0*/  UIADD3 UR11, UR11, UR12, URZ ;  /* 0x0000000c0b0b7290 */ /* 0x000fe2000fffe03f */
[----:B------:R-:W-:Y:S01]  /*0ff0*/  ULDC.64 UR8, c[0x0][0x640] ;  /* 0x0001900000087ab9 */ /* 0x000fe20000000a00 */
[----:B------:R-:W-:-:S02]  /*1000*/  ULDC UR15, c[0x0][0x608] ;  /* 0x00018200000f7ab9 */ /* 0x000fc40000000800 */
[----:B------:R-:W-:Y:S01]  /*1010*/  USHF.R.U64 UR20, UR10, UR13, UR11 ;  /* 0x0000000d0a147299 */ /* 0x000fe2000800120b */
[----:B------:R-:W-:Y:S01]  /*1020*/  ISETP.NE.U32.AND P0, PT, RZ, UR8, PT ;  /* 0x00000008ff007c0c */ /* 0x000fe2000bf05070 */
[----:B------:R-:W-:Y:S01]  /*1030*/  USHF.R.U32.HI UR11, URZ, UR13, UR11 ;  /* 0x0000000d3f0b7299 */ /* 0x000fe2000801160b */
[----:B------:R-:W-:Y:S02]  /*1040*/  ULDC UR21, c[0x0][0x658] ;  /* 0x0001960000157ab9 */ /* 0x000fe40000000800 */
[----:B------:R-:W-:Y:S01]  /*1050*/  ISETP.NE.AND.EX P0, PT, RZ, UR9, PT, P0 ;  /* 0x00000009ff007c0c */ /* 0x000fe2000bf05300 */
[----:B------:R-:W-:Y:S02]  /*1060*/  USHF.R.U64 UR25, UR20, UR15, UR11 ;  /* 0x0000000f14197299 */ /* 0x000fe4000800120b */
[----:B------:R-:W-:Y:S01]  /*1070*/  USHF.R.U32.HI UR11, URZ, UR15, UR11 ;  /* 0x0000000f3f0b7299 */ /* 0x000fe2000801160b */
[----:B------:R-:W-:Y:S01]  /*1080*/  UMOV UR10, 0xffffffff ;  /* 0xffffffff000a7882 */ /* 0x000fe20000000000 */
[----:B------:R-:W-:Y:S01]  /*1090*/  ULDC UR5, c[0x0][0x600] ;  /* 0x0001800000057ab9 */ /* 0x000fe20000000800 */
[----:B------:R-:W-:-:S02]  /*10a0*/  USHF.L.U32 UR10, UR10, UR21, URZ ;  /* 0x000000150a0a7299 */ /* 0x000fc4000800063f */
[----:B------:R-:W-:Y:S02]  /*10b0*/  USHF.R.U64 UR26, UR25, UR21, UR11 ;  /* 0x00000015191a7299 */ /* 0x000fe4000800120b */
[----:B------:R-:W-:Y:S02]  /*10c0*/  ULOP3.LUT UR15, URZ, UR10, URZ, 0x33, !UPT ;  /* 0x0000000a3f0f7292 */ /* 0x000fe4000f8e333f */
[----:B------:R-:W-:Y:S02]  /*10d0*/  UIADD3 UR19, UR5, -0x1, URZ ;  /* 0xffffffff05137890 */ /* 0x000fe4000fffe03f */
[----:B------:R-:W-:Y:S01]  /*10e0*/  USHF.R.U32.HI UR11, URZ, UR21, UR11 ;  /* 0x000000153f0b7299 */ /* 0x000fe2000801160b */
[----:B------:R-:W-:Y:S01]  /*10f0*/  ULDC UR22, c[0x0][0x648] ;  /* 0x0001920000167ab9 */ /* 0x000fe20000000800 */
[----:B------:R-:W-:Y:S01]  /*1100*/  ULDC UR23, c[0x0][0x638] ;  /* 0x00018e0000177ab9 */ /* 0x000fe20000000800 */
[----:B------:R-:W-:Y:S01]  /*1110*/  UMOV UR24, 0x1 ;  /* 0x0000000100187882 */ /* 0x000fe20000000000 */
[----:B------:R-:W-:Y:S01]  /*1120*/  UMOV UR10, UR26 ;  /* 0x0000001a000a7c82 */ /* 0x000fe20008000000 */
[----:B------:R-:W-:Y:S07]  /*1130*/  @!P0 BRA `(.L_x_13) ;  /* 0x0000000000308947 */ /* 0x000fee0003800000 */
[----:B------:R-:W-:Y:S02]  /*1140*/  ULDC UR16, c[0x0][0x64c] ;  /* 0x0001930000107ab9 */ /* 0x000fe40000000800 */
        /* <DEDUP_REMOVED lines=8> */
[----:B------:R-:W-:-:S07]  /*11d0*/  UIMAD.WIDE.U32.X UR8, UR18, UR9, UR16, UP1 ;  /* 0x00000009120872a5 */ /* 0x000fce00088e0410 */
[----:B------:R-:W-:Y:S01]  /*11e0*/  UMOV UR10, UR8 ;  /* 0x00000008000a7c82 */ /* 0x000fe20008000000 */
[----:B------:R-:W-:-:S05]  /*11f0*/  UMOV UR11, UR9 ;  /* 0x00000009000b7c82 */ /* 0x000fca0008000000 */
.L_x_13:
[----:B------:R-:W-:Y:S01]  /*1200*/  USHF.R.U64 UR9, UR10, UR22, UR11 ;  /* 0x000000160a097299 */ /* 0x000fe2000800120b */
[----:B------:R-:W-:Y:S01]  /*1210*/  IMAD.MOV.U32 R0, RZ, RZ, 0x1 ;  /* 0x00000001ff007424 */ /* 0x000fe200078e00ff */
[----:B------:R-:W-:Y:S01]  /*1220*/  USHF.L.U32 UR8, UR24, UR21, URZ ;  /* 0x0000001518087299 */ /* 0x000fe2000800063f */
[----:B------:R-:W-:Y:S01]  /*1230*/  IMAD.U32 R19, RZ, RZ, UR4 ;  /* 0x00000004ff137e24 */ /* 0x000fe2000f8e00ff */
[----:B------:R-:W-:Y:S02]  /*1240*/  ULOP3.LUT UR15, UR25, UR15, URZ, 0xc0, !UPT ;  /* 0x0000000f190f7292 */ /* 0x000fe4000f8ec03f */
[----:B------:R-:W-:Y:S02]  /*1250*/  UIADD3 UR10, -UR9, URZ, URZ ;  /* 0x0000003f090a7290 */ /* 0x000fe4000fffe13f */
[----:B------:R-:W-:Y:S02]  /*1260*/  UIMAD UR15, UR8, UR9, UR15 ;  /* 0x00000009080f72a4 */ /* 0x000fe4000f8e020f */
[----:B------:R-:W-:-:S02]  /*1270*/  ULOP3.LUT UR19, UR20, UR19, URZ, 0xc0, !UPT ;  /* 0x0000001314137292 */ /* 0x000fc4000f8ec03f */
[----:B------:R-:W-:Y:S01]  /*1280*/  UIMAD UR8, UR10, UR23, UR26 ;  /* 0x000000170a0872a4 */ /* 0x000fe2000f8e021a */
[----:B------:R-:W-:Y:S01]  /*1290*/  ULDC UR9, c[0x0][0x610] ;  /* 0x0001840000097ab9 */ /* 0x000fe20000000800 */
[----:B------:R-:W-:Y:S02]  /*12a0*/  UISETP.NE.AND UP1, UPT, UR40, URZ, UPT ;  /* 0x0000003f2800728c */ /* 0x000fe4000bf25270 */
[----:B------:R-:W-:Y:S02]  /*12b0*/  UIMAD UR7, UR15, UR9, UR7 ;  /* 0x000000090f0772a4 */ /* 0x000fe4000f8e0207 */
[----:B------:R-:W-:-:S04]  /*12c0*/  UIMAD UR8, UR8, UR5, UR19 ;  /* 0x00000005080872a4 */ /* 0x000fc8000f8e0213 */
[----:B------:R-:W-:Y:S02]  /*12d0*/  USEL UR5, UR8, UR7, !UP1 ;  /* 0x0000000708057287 */ /* 0x000fe4000c800000 */
[----:B------:R-:W-:-:S04]  /*12e0*/  USEL UR7, UR7, UR8, !UP1 ;  /* 0x0000000807077287 */ /* 0x000fc8000c800000 */
[----:B------:R-:W-:Y:S02]  /*12f0*/  IMAD.U32 R2, RZ, RZ, UR5 ;  /* 0x00000005ff027e24 */ /* 0x000fe4000f8e00ff */
[----:B------:R-:W-:-:S07]  /*1300*/  IMAD.U32 R18, RZ, RZ, UR7 ;  /* 0x00000007ff127e24 */ /* 0x000fce000f8e00ff */
.L_x_11:
[----:B------:R-:W-:Y:S05]  /*1310*/  @!P2 BRA `(.L_x_14) ;  /* 0x00000000000ca947 */ /* 0x000fea0003800000 */
[----:B------:R-:W-:Y:S01]  /*1320*/  UCGABAR_WAIT ;  /* 0x0000000000007dc7 */ /* 0x000fe20008000000 */
[----:B------:R-:W-:Y:S01]  /*1330*/  CCTL.IVALL ;  /* 0x00000000ff00798f */ /* 0x000fe20002000000 */
[----:B------:R-:W-:Y:S05]  /*1340*/  BRA `(.L_x_15) ;  /* 0x0000000000047947 */ /* 0x000fea0003800000 */
.L_x_14:
[----:B------:R-:W-:Y:S06]  /*1350*/  BAR.SYNC.DEFER_BLOCKING 0x0 ;  /* 0x0000000000007b1d */ /* 0x000fec0000010000 */
.L_x_15:
[----:B------:R-:W-:Y:S02]  /*1360*/  ULDC UR4, c[0x0][0x28c] ;  /* 0x0000a30000047ab9 */ /* 0x000fe40000000800 */
[----:B------:R-:W-:-:S04]  /*1370*/  UIADD3 UR4, UR4, 0x7f, URZ ;  /* 0x0000007f04047890 */ /* 0x000fc8000fffe03f */
[----:B------:R-:W-:-:S04]  /*1380*/  USHF.R.S32.HI UR5, URZ, 0x1f, UR4 ;  /* 0x0000001f3f057899 */ /* 0x000fc80008011404 */
[----:B------:R-:W-:-:S04]  /*1390*/  ULEA.HI UR5, UR5, UR4, URZ, 0x7 ;  /* 0x0000000405057291 */ /* 0x000fc8000f8f383f */
[----:B------:R-:W-:Y:S01]  /*13a0*/  USHF.R.S32.HI UR37, URZ, 0x7, UR5 ;  /* 0x000000073f257899 */ /* 0x000fe20008011405 */
[----:B------:R-:W-:Y:S11]  /*13b0*/  @!P3 BRA `(.L_x_16) ;  /* 0x0000009400d8b947 */ /* 0x000ff60003800000 */
[----:B------:R-:W-:-:S06]  /*13c0*/  UISETP.GT.U32.AND UP1, UPT, UR14, 0x1, UPT ;  /* 0x000000010e00788c */ /* 0x000fcc000bf24070 */
[----:B------:R-:W-:-:S13]  /*13d0*/  PLOP3.LUT P0, PT, PT, PT, UP1, 0x80, 0x0 ;  /* 0x000000000000781c */ /* 0x000fda0003f0f018 */
[----:B------:R-:W-:Y:S05]  /*13e0*/  @P0 EXIT ;  /* 0x000000000000094d */ /* 0x000fea0003800000 */
.L_x_17:
[----:B------:R-:W-:-:S08]  /*13f0*/  NOP ;  /* 0x0000000000007918 */ /* 0x000fd00000000000 */
[----:B------:R-:W0:Y:S02]  /*1400*/  USETMAXREG.TRY_ALLOC.CTAPOOL UP1, 0xe8 ;  /* 0x000000e8000079c8 */ /* 0x000e240008020600 */
[----:B0-----:R-:W-:-:S13]  /*1410*/  PLOP3.LUT P0, PT, PT, PT, UP1, 0x80, 0x0 ;  /* 0x000000000000781c */ /* 0x001fda0003f0f018 */
[----:B------:R-:W-:Y:S05]  /*1420*/  @!P0 BRA `(.L_x_17) ;  /* 0xfffffffc00f08947 */ /* 0x000fea000383ffff */
[----:B------:R-:W-:-:S13]  /*1430*/  LOP3.LUT P0, RZ, R0, 0xff, RZ, 0xc0, !PT ;  /* 0x000000ff00ff7812 */ /* 0x000fda000780c0ff */
[----:B------:R-:W-:Y:S05]  /*1440*/  @!P0 EXIT ;  /* 0x000000000000894d */ /* 0x000fea0003800000 */
[----:B------:R-:W0:Y:S01]  /*1450*/  S2UR UR5, SR_CgaCtaId ;  /* 0x00000000000579c3 */ /* 0x000e220000008800 */
[----:B------:R-:W-:Y:S01]  /*1460*/  VIADD R5, R5, 0xffffffff ;  /* 0xffffffff05057836 */ /* 0x000fe20000000000 */
[CC--:B------:R-:W-:Y:S01]  /*1470*/  LEA.HI R0, R9.reuse, R4.reuse, RZ, 0x2 ;  /* 0x0000000409007211 */ /* 0x0c0fe200078f10ff */
[----:B------:R-:W-:Y:S01]  /*1480*/  UMOV UR43, 0x400 ;  /* 0x00000400002b7882 */ /* 0x000fe20000000000 */
[----:B------:R-:W-:Y:S01]  /*1490*/  LEA.HI R9, R9, R4, RZ, 0x5 ;  /* 0x0000000409097211 */ /* 0x000fe200078f28ff */
[----:B------:R-:W-:Y:S01]  /*14a0*/  USHF.R.U32.HI UR4, URZ, 0x1, UR37 ;  /* 0x000000013f047899 */ /* 0x000fe20008011625 */
[----:B------:R-:W-:Y:S01]  /*14b0*/  R2UR UR45, R5 ;  /* 0x00000000052d72ca */ /* 0x000fe200000e0000 */
[----:B------:R-:W-:Y:S01]  /*14c0*/  ULOP3.LUT UR44, UR37, 0x1, URZ, 0xc0, !UPT ;  /* 0x00000001252c7892 */ /* 0x000fe2000f8ec03f */
[--C-:B------:R-:W-:Y:S01]  /*14d0*/  SHF.R.S32.HI R154, RZ, 0x2, R0.reuse ;  /* 0x00000002ff9a7819 */ /* 0x100fe20000011400 */
[----:B------:R-:W-:Y:S01]  /*14e0*/  UISETP.LT.AND UP1, UPT, UR37, 0x1, UPT ;  /* 0x000000012500788c */ /* 0x000fe2000bf21270 */
[----:B------:R-:W-:Y:S01]  /*14f0*/  SHF.R.S32.HI R3, RZ, 0x1f, R0 ;  /* 0x0000001fff037819 */ /* 0x000fe20000011400 */
[----:B------:R-:W-:Y:S01]  /*1500*/  ULOP3.LUT UR4, UR4, 0x1, URZ, 0xc0, !UPT ;  /* 0x0000000104047892 */ /* 0x000fe2000f8ec03f */
[----:B------:R-:W-:Y:S01]  /*1510*/  SHF.R.S32.HI R9, RZ, 0x5, R9 ;  /* 0x00000005ff097819 */ /* 0x000fe20000011409 */
[----:B------:R-:W-:Y:S01]  /*1520*/  ULDC UR6, c[0x0][0x284] ;  /* 0x0000a10000067ab9 */ /* 0x000fe20000000800 */
[----:B------:R-:W-:Y:S01]  /*1530*/  LEA.HI R3, R3, R154, RZ, 0x3 ;  /* 0x0000009a03037211 */ /* 0x000fe200078f18ff */
[----:B------:R-:W-:Y:S01]  /*1540*/  USEL UR44, UR44, URZ, !UP0 ;  /* 0x0000003f2c2c7287 */ /* 0x000fe2000c000000 */
[----:B------:R-:W-:Y:S01]  /*1550*/  LOP3.LUT R153, R0, 0xfffffffc, RZ, 0xc0, !PT ;  /* 0xfffffffc00997812 */ /* 0x000fe200078ec0ff */
[----:B------:R-:W-:Y:S01]  /*1560*/  USEL UR47, UR37, 0x1, UP1 ;  /* 0x00000001252f7887 */ /* 0x000fe20008800000 */
[----:B------:R-:W-:Y:S01]  /*1570*/  LOP3.LUT R3, R3, 0xfffffff8, RZ, 0xc0, !PT ;  /* 0xfffffff803037812 */ /* 0x000fe200078ec0ff */
[----:B------:R-:W-:Y:S01]  /*1580*/  USHF.L.U32 UR45, UR45, 0x3, URZ ;  /* 0x000000032d2d7899 */ /* 0x000fe2000800063f */
[----:B------:R-:W-:Y:S01]  /*1590*/  ISETP.NE.AND P0, PT, R5, RZ, PT ;  /* 0x000000ff0500720c */ /* 0x000fe20003f05270 */
[----:B------:R-:W-:Y:S01]  /*15a0*/  UISETP.EQ.U32.AND UP0, UPT, UR4, 0x1, !UP0 ;  /* 0x000000010400788c */ /* 0x000fe2000c702070 */
[----:B------:R-:W-:Y:S01]  /*15b0*/  IMAD.IADD R153, R4, 0x1, -R153 ;  /* 0x0000000104997824 */ /* 0x000fe200078e0a99 */
[----:B------:R-:W-:Y:S01]  /*15c0*/  ULOP3.LUT UR36, UR42, 0x1, URZ, 0xfc, !UPT ;  /* 0x000000012a247892 */ /* 0x000fe2000f8efc3f */
[----:B------:R-:W-:Y:S01]  /*15d0*/  IMAD.IADD R154, R154, 0x1, -R3 ;  /* 0x000000019a9a7824 */ /* 0x000fe200078e0a03 */
[----:B0-----:R-:W-:Y:S01]  /*15e0*/  ULEA UR43, UR5, UR43, 0x18 ;  /* 0x0000002b052b7291 */ /* 0x001fe2000f8ec03f */
[----:B------:R-:W-:Y:S01]  /*15f0*/  IMAD.U32 R157, RZ, RZ, UR45 ;  /* 0x0000002dff9d7e24 */ /* 0x000fe2000f8e00ff */
[----:B------:R-:W-:Y:S01]  /*1600*/  SEL R170, RZ, 0x1, P0 ;  /* 0x00000001ffaa7807 */ /* 0x000fe20000000000 */
[--C-:B------:R-:W-:Y:S01]  /*1610*/  IMAD R161, R9, -0x10, -R154.reuse ;  /* 0xfffffff009a17824 */ /* 0x100fe200078e0a9a */
[----:B------:R-:W-:Y:S01]  /*1620*/  UIADD3 UR46, UR43, 0x30, URZ ;  /* 0x000000302b2e7890 */ /* 0x000fe2000fffe03f */
[--C-:B------:R-:W-:Y:S01]  /*1630*/  SHF.R.S32.HI R155, RZ, 0x1f, R154.reuse ;  /* 0x0000001fff9b7819 */ /* 0x100fe2000001149a */
[----:B------:R-:W-:Y:S01]  /*1640*/  UIADD3 UR47, -UR47, UR37, URZ ;  /* 0x000000252f2f7290 */ /* 0x000fe2000fffe13f */
[----:B------:R-:W-:Y:S01]  /*1650*/  LOP3.LUT R159, R157, 0x8, RZ, 0xc0, !PT ;  /* 0x000000089d9f7812 */ /* 0x000fe200078ec0ff */
[----:B------:R-:W-:Y:S01]  /*1660*/  VIADD R161, R161, UR6 ;  /* 0x00000006a1a17c36 */ /* 0x000fe20008000000 */
[----:B------:R-:W-:Y:S01]  /*1670*/  LOP3.LUT R157, R157, 0x8, RZ, 0xc, !PT ;  /* 0x000000089d9d7812 */ /* 0x000fe200078e0cff */
[----:B------:R-:W-:Y:S01]  /*1680*/  IMAD.U32 R156, RZ, RZ, UR46 ;  /* 0x0000002eff9c7e24 */ /* 0x000fe2000f8e00ff */
[----:B------:R-:W-:Y:S01]  /*1690*/  LOP3.LUT R159, R159, 0x18, RZ, 0x3c, !PT ;  /* 0x000000189f9f7812 */ /* 0x000fe200078e3cff */
[----:B------:R-:W-:Y:S01]  /*16a0*/  IMAD.WIDE R154, R9, 0x10, R154 ;  /* 0x00000010099a7825 */ /* 0x000fe200078e029a */
[----:B------:R-:W-:-:S03]  /*16b0*/  USEL UR48, URZ, 0x1, !UP0 ;  /* 0x000000013f307887 */ /* 0x000fc6000c000000 */
[----:B------:R-:W-:-:S09]  /*16c0*/  VIADD R158, R156, UR45 ;  /* 0x0000002d9c9e7c36 */ /* 0x000fd20008000000 */
.L_x_293:
[----:B------:R-:W-:Y:S01]  /*16d0*/  SHF.L.U32 R3, R170, 0x1f, RZ ;  /* 0x0000001faa037819 */ /* 0x000fe200000006ff */
[----:B------:R-:W-:Y:S02]  /*16e0*/  ULDC UR4, c[0x0][0x28c] ;  /* 0x0000a30000047ab9 */ /* 0x000fe40000000800 */
[----:B------:R-:W-:Y:S01]  /*16f0*/  ISETP.LT.AND P1, PT, RZ, UR4, PT ;  /* 0x00000004ff007c0c */ /* 0x000fe2000bf21270 */
[----:B------:R-:W0:Y:S02]  /*1700*/  SYNCS.PHASECHK.TRANS64.TRYWAIT P0, [R156+UR45], R3 ;  /* 0x000000039c0075a7 */ /* 0x000e24000800016d */
[----:B01234-:R-:W-:Y:S10]  /*1710*/  @!P0 BRA `(.L_x_18) ;  /* 0x000000a000fc8947 */ /* 0x01fff40003800000 */
.L_x_313:
[----:B------:R-:W-:Y:S05]  /*1720*/  @P1 BRA `(.L_x_19) ;  /* 0x0000000000401947 */ /* 0x000fea0003800000 */
[----:B------:R-:W-:Y:S01]  /*1730*/  MOV R0, 0x0 ;  /* 0x0000000000007802 */ /* 0x000fe20000000f00 */
[----:B------:R-:W-:Y:S01]  /*1740*/  ULDC.64 UR4, c[0x4][0x68] ;  /* 0x01001a0000047ab9 */ /* 0x000fe20000000a00 */
[----:B------:R-:W-:Y:S01]  /*1750*/  ULDC.64 UR6, c[0x4][0x8] ;  /* 0x0100020000067ab9 */ /* 0x000fe20000000a00 */
[----:B------:R-:W-:Y:S01]  /*1760*/  IMAD.U32 R4, RZ, RZ, UR4 ;  /* 0x00000004ff047e24 */ /* 0x000fe2000f8e00ff */
[----:B------:R1:W2:Y:S01]  /*1770*/  LDC.64 R14, c[0x4][R0] ;  /* 0x01000000000e7b82 */ /* 0x0002a20000000a00 */
[----:B------:R-:W-:Y:S01]  /*1780*/  IMAD.U32 R5, RZ, RZ, UR5 ;  /* 0x00000005ff057e24 */ /* 0x000fe2000f8e00ff */
[----:B------:R-:W-:Y:S01]  /*1790*/  ULDC.64 UR4, c[0x4][0x70] ;  /* 0x01001c0000047ab9 */ /* 0x000fe20000000a00 */
[----:B------:R-:W-:Y:S02]  /*17a0*/  IMAD.U32 R10, RZ, RZ, UR6 ;  /* 0x00000006ff0a7e24 */ /* 0x000fe4000f8e00ff */
[----:B------:R-:W-:Y:S02]  /*17b0*/  IMAD.U32 R6, RZ, RZ, UR4 ;  /* 0x00000004ff067e24 */ /* 0x000fe4000f8e00ff */
[----:B------:R-:W-:-:S02]  /*17c0*/  IMAD.U32 R7, RZ, RZ, UR5 ;  /* 0x00000005ff077e24 */ /* 0x000fc4000f8e00ff */
[----:B------:R-:W-:Y:S02]  /*17d0*/  IMAD.U32 R11, RZ, RZ, UR7 ;  /* 0x00000007ff0b7e24 */ /* 0x000fe4000f8e00ff */
[----:B------:R-:W-:Y:S02]  /*17e0*/  IMAD.MOV.U32 R8, RZ, RZ, 0x1e1 ;  /* 0x000001e1ff087424 */ /* 0x000fe400078e00ff */
[----:B------:R-:W-:Y:S02]  /*17f0*/  IMAD.MOV.U32 R12, RZ, RZ, 0x1 ;  /* 0x00000001ff0c7424 */ /* 0x000fe400078e00ff */
[----:B-1----:R-:W-:-:S07]  /*1800*/  IMAD.MOV.U32 R13, RZ, RZ, RZ ;  /* 0x000000ffff0d7224 */ /* 0x002fce00078e00ff */
[----:B------:R-:W-:-:S07]  /*1810*/  LEPC R20, `(.L_x_19) ;  /* 0x000000001014794e */ /* 0x000fce0000000000 */
[----:B0-2--5:R-:W-:Y:S05]  /*1820*/  CALL.ABS.NOINC R14 ;  /* 0x000000000e007343 */ /* 0x025fea0003c00000 */
.L_x_19:
[----:B------:R-:W-:-:S05]  /*1830*/  IMAD.U32 R0, RZ, RZ, UR36 ;  /* 0x00000024ff007e24 */ /* 0x000fca000f8e00ff */
[----:B------:R-:W-:-:S13]  /*1840*/  ISETP.NE.AND P0, PT, R0, 0x3, PT ;  /* 0x000000030000780c */ /* 0x000fda0003f05270 */
[----:B------:R-:W-:Y:S05]  /*1850*/  @!P0 BRA `(.L_x_20) ;  /* 0x0000000000048947 */ /* 0x000fea0003800000 */
[----:B------:R-:W-:Y:S01]  /*1860*/  BPT.TRAP 0x1 ;  /* 0x000000040000795c */ /* 0x000fe20000300000 */
.L_x_20:
[----:B0-----:R-:W-:Y:S02]  /*1870*/  IMAD.U32 R3, RZ, RZ, UR44 ;  /* 0x0000002cff037e24 */ /* 0x001fe4000f8e00ff */
[----:B------:R-:W-:-:S03]  /*1880*/  IMAD.U32 R0, RZ, RZ, UR48 ;  /* 0x00000030ff007e24 */ /* 0x000fc6000f8e00ff */
[----:B------:R-:W-:Y:S02]  /*1890*/  LEA R3, R3, UR43, 0x3 ;  /* 0x0000002b03037c11 */ /* 0x000fe4000f8e18ff */
[----:B------:R-:W-:-:S04]  /*18a0*/  SHF.L.U32 R0, R0, 0x1f, RZ ;  /* 0x0000001f00007819 */ /* 0x000fc800000006ff */
[----:B------:R0:W1:Y:S01]  /*18b0*/  SYNCS.PHASECHK.TRANS64.TRYWAIT P1, [R3+URZ], R0 ;  /* 0x00000000030075a7 */ /* 0x000062000802017f */
[----:B------:R-:W-:Y:S05]  /*18c0*/  @!P0 BRA `(.L_x_21) ;  /* 0x0000000000048947 */ /* 0x000fea0003800000 */
[----:B------:R-:W-:Y:S01]  /*18d0*/  BPT.TRAP 0x1 ;  /* 0x000000040000795c */ /* 0x000fe20000300000 */
.L_x_21:
[----:B------:R-:W-:-:S05]  /*18e0*/  IMAD.U32 R4, RZ, RZ, UR47 ;  /* 0x0000002fff047e24 */ /* 0x000fca000f8e00ff */
[----:B------:R-:W-:Y:S01]  /*18f0*/  ISETP.GE.AND P2, PT, R4, 0x1, PT ;  /* 0x000000010400780c */ /* 0x000fe20003f46270 */
[----:B-1----:R-:W-:-:S12]  /*1900*/  @P1 BRA `(.L_x_22) ;  /* 0x0000000000081947 */ /* 0x002fd80003800000 */
[----:B------:R-:W1:Y:S02]  /*1910*/  SYNCS.PHASECHK.TRANS64.TRYWAIT P1, [R3+URZ], R0 ;  /* 0x00000000030075a7 */ /* 0x000e64000802017f */
[----:B-1----:R-:W-:Y:S05]  /*1920*/  @!P1 BRA `(.L_x_23) ;  /* 0x000000a0008c9947 */ /* 0x002fea0003800000 */
.L_x_22:
[----:B------:R-:W-:Y:S05]  /*1930*/  WARPSYNC.ALL ;  /* 0x0000000000007948 */ /* 0x000fea0003800000 */
[----:B------:R-:W-:Y:S01]  /*1940*/  UIADD3 UR4, UR43, 0x100, URZ ;  /* 0x000001002b047890 */ /* 0x000fe2000fffe03f */
[----:B------:R-:W-:Y:S01]  /*1950*/  WARPGROUP.ARRIVE ;  /* 0x00000000000079c5 */ /* 0x000fe20000000000 */
[----:B------:R-:W-:Y:S02]  /*1960*/  UIADD3 UR5, UR43, 0x8100, URZ ;  /* 0x000081002b057890 */ /* 0x000fe4000fffe03f */
[----:B------:R-:W-:Y:S02]  /*1970*/  USHF.R.U32.HI UR4, URZ, 0x4, UR4 ;  /* 0x000000043f047899 */ /* 0x000fe40008011604 */
[----:B------:R-:W-:-:S02]  /*1980*/  USHF.R.U32.HI UR5, URZ, 0x4, UR5 ;  /* 0x000000043f057899 */ /* 0x000fc40008011605 */
[----:B------:R-:W-:Y:S02]  /*1990*/  ULOP3.LUT UR4, UR4, 0x3fff, URZ, 0xc0, !UPT ;  /* 0x00003fff04047892 */ /* 0x000fe4000f8ec03f */
[----:B------:R-:W-:Y:S02]  /*19a0*/  ULOP3.LUT UR5, UR5, 0x3fff, URZ, 0xc0, !UPT ;  /* 0x00003fff05057892 */ /* 0x000fe4000f8ec03f */
[----:B------:R-:W-:Y:S02]  /*19b0*/  ULOP3.LUT UR4, UR4, 0x10000, URZ, 0xfc, !UPT ;  /* 0x0001000004047892 */ /* 0x000fe4000f8efc3f */
[----:B------:R-:W-:Y:S02]  /*19c0*/  ULOP3.LUT UR5, UR5, 0x10000, URZ, 0xfc, !UPT ;  /* 0x0001000005057892 */ /* 0x000fe4000f8efc3f */
[----:B------:R-:W-:Y:S02]  /*19d0*/  ULEA UR7, UR44, UR4, 0xa ;  /* 0x000000042c077291 */ /* 0x000fe4000f8e503f */
[----:B------:R-:W-:Y:S01]  /*19e0*/  ULEA UR6, UR44, UR5, 0xc ;  /* 0x000000052c067291 */ /* 0x000fe2000f8e603f */
[----:B------:R-:W-:Y:S01]  /*19f0*/  UMOV UR9, 0x40000040 ;  /* 0x4000004000097882 */ /* 0x000fe20000000000 */
[----:B------:R-:W-:-:S03]  /*1a00*/  UMOV UR11, 0x40000040 ;  /* 0x40000040000b7882 */ /* 0x000fc60000000000 */
[----:B------:R-:W-:Y:S02]  /*1a10*/  UMOV UR8, UR7 ;  /* 0x0000000700087c82 */ /* 0x000fe40008000000 */
[----:B------:R-:W-:Y:S02]  /*1a20*/  UMOV UR10, UR6 ;  /* 0x00000006000a7c82 */ /* 0x000fe40008000000 */
[----:B------:R-:W-:Y:S01]  /*1a30*/  HGMMA.64x256x16.F32 R24, gdesc[UR8], RZ, !UPT, gsb0 ;  /* 0x03e00000081879f0 */ /* 0x000fe2000c0008ff */
[----:B------:R-:W-:Y:S02]  /*1a40*/  UIADD3 UR8, UR7, 0x2, URZ ;  /* 0x0000000207087890 */ /* 0x000fe4000fffe03f */
[----:B------:R-:W-:Y:S01]  /*1a50*/  UIADD3 UR10, UR6, 0x2, URZ ;  /* 0x00000002060a7890 */ /* 0x000fe2000fffe03f */
[----:B------:R-:W-:Y:S01]  /*1a60*/  UMOV UR9, 0x40000040 ;  /* 0x4000004000097882 */ /* 0x000fe20000000000 */
[----:B------:R-:W-:Y:S01]  /*1a70*/  UMOV UR11, 0x40000040 ;  /* 0x40000040000b7882 */ /* 0x000fe20000000000 */
[----:B------:R-:W-:-:S02]  /*1a80*/  WARPGROUP.DEPBAR.LE gsb0, 0x0 ;  /* 0x00008000000079c5 */ /* 0x000fc40000010000 */
[----:B------:R-:W-:-:S15]  /*1a90*/  WARPGROUP.ARRIVE ;  /* 0x00000000000079c5 */ /* 0x000fde0000000000 */
[----:B------:R-:W-:-:S05]  /*1aa0*/  NOP ;  /* 0x0000000000007918 */ /* 0x000fca0000000000 */
[----:B------:R-:W-:Y:S01]  /*1ab0*/  HGMMA.64x256x16.F32 R24, gdesc[UR8], R24, gsb0 ;  /* 0x03e00000081879f0 */ /* 0x000fe20008000818 */
[----:B------:R-:W-:Y:S02]  /*1ac0*/  UIADD3 UR8, UR7, 0x4, URZ ;  /* 0x0000000407087890 */ /* 0x000fe4000fffe03f */
[----:B------:R-:W-:Y:S01]  /*1ad0*/  UIADD3 UR10, UR6, 0x4, URZ ;  /* 0x00000004060a7890 */ /* 0x000fe2000fffe03f */
[----:B------:R-:W-:Y:S01]  /*1ae0*/  UMOV UR9, 0x40000040 ;  /* 0x4000004000097882 */ /* 0x000fe20000000000 */
[----:B------:R-:W-:Y:S01]  /*1af0*/  UMOV UR11, 0x40000040 ;  /* 0x40000040000b7882 */ /* 0x000fe20000000000 */
[----:B------:R-:W-:Y:S02]  /*1b00*/  WARPGROUP.DEPBAR.LE gsb0, 0x0 ;  /* 0x00008000000079c5 */ /* 0x000fe40000010000 */
        /* <DEDUP_REMOVED lines=42> */
[----:B------:R-:W-:Y:S03]  /*1db0*/  HGMMA.64x256x16.F32 R24, gdesc[UR8], R24, gsb0 ;  /* 0x03e00000081879f0 */ /* 0x000fe60008000818 */
[----:B------:R-:W-:Y:S02]  /*1dc0*/  WARPGROUP.DEPBAR.LE gsb0, 0x0 ;  /* 0x00008000000079c5 */ /* 0x000fe40000010000 */
[----:B------:R-:W-:Y:S05]  /*1dd0*/  @!P2 BRA `(.L_x_24) ;  /* 0x0000000400a4a947 */ /* 0x000fea0003800000 */
[----:B------:R-:W-:Y:S01]  /*1de0*/  UIADD3 UR6, UR44, 0x1, URZ ;  /* 0x000000012c067890 */ /* 0x000fe2000fffe03f */
[----:B01----:R-:W-:Y:S02]  /*1df0*/  IMAD.U32 R0, RZ, RZ, UR47 ;  /* 0x0000002fff007e24 */ /* 0x003fe4000f8e00ff */
[----:B------:R-:W-:Y:S01]  /*1e00*/  IMAD.U32 R3, RZ, RZ, UR44 ;  /* 0x0000002cff037e24 */ /* 0x000fe2000f8e00ff */
[----:B------:R-:W-:-:S04]  /*1e10*/  UISETP.NE.AND UP0, UPT, UR6, 0x2, UPT ;  /* 0x000000020600788c */ /* 0x000fc8000bf05270 */
[----:B------:R-:W-:Y:S02]  /*1e20*/  USEL UR7, URZ, 0x1, UP0 ;  /* 0x000000013f077887 */ /* 0x000fe40008000000 */
[----:B------:R-:W-:Y:S02]  /*1e30*/  USEL UR6, UR6, URZ, UP0 ;  /* 0x0000003f06067287 */ /* 0x000fe40008000000 */
[----:B------:R-:W-:-:S06]  /*1e40*/  ULOP3.LUT UR7, UR48, UR7, URZ, 0x3c, !UPT ;  /* 0x0000000730077292 */ /* 0x000fcc000f8e3c3f */
[----:B------:R-:W-:-:S07]  /*1e50*/  IMAD.U32 R6, RZ, RZ, UR7 ;  /* 0x00000007ff067e24 */ /* 0x000fce000f8e00ff */
.L_x_31:
[----:B------:R-:W-:Y:S05]  /*1e60*/  @!P0 BRA `(.L_x_25) ;  /* 0x0000000000048947 */ /* 0x000fea0003800000 */
[----:B------:R-:W-:Y:S01]  /*1e70*/  BPT.TRAP 0x1 ;  /* 0x000000040000795c */ /* 0x000fe20000300000 */
.L_x_25:
[----:B------:R-:W-:Y:S01]  /*1e80*/  ULEA UR7, UR6, UR43, 0x3 ;  /* 0x0000002b06077291 */ /* 0x000fe2000f8e183f */
[----:B------:R-:W-:-:S08]  /*1e90*/  SHF.L.U32 R4, R6, 0x1f, RZ ;  /* 0x0000001f06047819 */ /* 0x000fd000000006ff */
[----:B------:R0:W1:Y:S01]  /*1ea0*/  SYNCS.PHASECHK.TRANS64.TRYWAIT P1, [UR7], R4 ;  /* 0x00000004ff0075a7 */ /* 0x0000620008020147 */
[----:B------:R-:W-:Y:S05]  /*1eb0*/  @!P0 BRA `(.L_x_26) ;  /* 0x0000000000048947 */ /* 0x000fea0003800000 */
[----:B------:R-:W-:Y:S01]  /*1ec0*/  BPT.TRAP 0x1 ;  /* 0x000000040000795c */ /* 0x000fe20000300000 */
.L_x_26:
[----:B-1----:R-:W-:Y:S05]  /*1ed0*/  @P1 BRA `(.L_x_27) ;  /* 0x0000000000081947 */ /* 0x002fea0003800000 */
[----:B------:R-:W1:Y:S02]  /*1ee0*/  SYNCS.PHASECHK.TRANS64.TRYWAIT P1, [UR7], R4 ;  /* 0x00000004ff0075a7 */ /* 0x000e640008020147 */
[----:B-1----:R-:W-:Y:S05]  /*1ef0*/  @!P1 BRA `(.L_x_28) ;  /* 0x0000009c002c9947 */ /* 0x002fea0003800000 */
.L_x_27:
[----:B------:R-:W-:Y:S01]  /*1f00*/  ULEA UR12, UR6, UR4, 0xa ;  /* 0x00000004060c7291 */ /* 0x000fe2000f8e503f */
[----:B------:R-:W-:Y:S01]  /*1f10*/  WARPGROUP.ARRIVE ;  /* 0x00000000000079c5 */ /* 0x000fe20000000000 */
[----:B------:R-:W-:Y:S01]  /*1f20*/  ULEA UR7, UR6, UR5, 0xc ;  /* 0x0000000506077291 */ /* 0x000fe2000f8e603f */
[----:B------:R-:W-:Y:S01]  /*1f30*/  UMOV UR9, 0x40000040 ;  /* 0x4000004000097882 */ /* 0x000fe20000000000 */
[----:B------:R-:W-:-:S03]  /*1f40*/  UMOV UR11, 0x40000040 ;  /* 0x40000040000b7882 */ /* 0x000fc60000000000 */
[----:B------:R-:W-:Y:S02]  /*1f50*/  UMOV UR8, UR12 ;  /* 0x0000000c00087c82 */ /* 0x000fe40008000000 */
[----:B------:R-:W-:Y:S02]  /*1f60*/  UMOV UR10, UR7 ;  /* 0x00000007000a7c82 */ /* 0x000fe40008000000 */
[----:B------:R-:W-:Y:S01]  /*1f70*/  HGMMA.64x256x16.F32 R24, gdesc[UR8], R24, gsb0 ;  /* 0x03e00000081879f0 */ /* 0x000fe20008000818 */
        /* <DEDUP_REMOVED lines=58> */
[----:B------:R-:W-:Y:S01]  /*2320*/  BPT.TRAP 0x1 ;  /* 0x000000040000795c */ /* 0x000fe20000300000 */
.L_x_29:
[----:B------:R-:W-:Y:S01]  /*2330*/  ISETP.NE.AND P1, PT, R160, RZ, PT ;  /* 0x000000ffa000720c */ /* 0x000fe20003f25270 */
[----:B------:R-:W-:-:S12]  /*2340*/  UISETP.GT.U32.AND UP0, UPT, UR42, 0x1, UPT ;  /* 0x000000012a00788c */ /* 0x000fd8000bf04070 */
[----:B01----:R-:W-:-:S05]  /*2350*/  @P1 LEA R4, R3, UR43, 0x3 ;  /* 0x0000002b03041c11 */ /* 0x003fca000f8e18ff */
[----:B------:R-:W-:-:S05]  /*2360*/  @P1 VIADD R5, R4, 0x10 ;  /* 0x0000001004051836 */ /* 0x000fca0000000000 */
[----:B------:R-:W-:-:S04]  /*2370*/  @P1 PRMT R5, R152, 0x654, R5 ;  /* 0x0000065498051816 */ /* 0x000fc80000000005 */
[----:B------:R0:W-:Y:S01]  /*2380*/  @P1 SYNCS.ARRIVE.TRANS64.RED.A1T0 RZ, [R5+URZ], RZ ;  /* 0x000000ff05ff19a7 */ /* 0x0001e2000810043f */
[----:B------:R-:W-:-:S13]  /*2390*/  PLOP3.LUT P1, PT, PT, PT, UP0, 0x80, 0x0 ;  /* 0x000000000000781c */ /* 0x000fda0003f2f008 */
[----:B0-----:R-:W-:Y:S05]  /*23a0*/  @P1 BRA `(.L_x_30) ;  /* 0x0000000000041947 */ /* 0x001fea0003800000 */
[----:B------:R-:W-:Y:S01]  /*23b0*/  BPT.TRAP 0x1 ;  /* 0x000000040000795c */ /* 0x000fe20000300000 */
.L_x_30:
[----:B------:R-:W-:Y:S01]  /*23c0*/  UIADD3 UR6, UR6, 0x1, URZ ;  /* 0x0000000106067890 */ /* 0x000fe2000fffe03f */
[C---:B------:R-:W-:Y:S01]  /*23d0*/  ISETP.GT.AND P2, PT, R0.reuse, 0x1, PT ;  /* 0x000000010000780c */ /* 0x040fe20003f44270 */
[----:B------:R-:W-:Y:S02]  /*23e0*/  VIADD R3, R3, 0x1 ;  /* 0x0000000103037836 */ /* 0x000fe40000000000 */
[----:B------:R-:W-:Y:S01]  /*23f0*/  UISETP.NE.AND UP0, UPT, UR6, 0x2, UPT ;  /* 0x000000020600788c */ /* 0x000fe2000bf05270 */
[----:B------:R-:W-:Y:S02]  /*2400*/  VIADD R0, R0, 0xffffffff ;  /* 0xffffffff00007836 */ /* 0x000fe40000000000 */
[C---:B------:R-:W-:Y:S01]  /*2410*/  ISETP.NE.AND P1, PT, R3.reuse, 0x2, PT ;  /* 0x000000020300780c */ /* 0x040fe20003f25270 */
[----:B------:R-:W-:Y:S02]  /*2420*/  USEL UR7, URZ, 0x1, UP0 ;  /* 0x000000013f077887 */ /* 0x000fe40008000000 */
[----:B------:R-:W-:Y:S01]  /*2430*/  USEL UR6, UR6, URZ, UP0 ;  /* 0x0000003f06067287 */ /* 0x000fe20008000000 */
[----:B------:R-:W-:-:S03]  /*2440*/  SEL R3, R3, RZ, P1 ;  /* 0x000000ff03037207 */ /* 0x000fc60000800000 */
[----:B------:R-:W-:Y:S01]  /*2450*/  LOP3.LUT R6, R6, UR7, RZ, 0x3c, !PT ;  /* 0x0000000706067c12 */ /* 0x000fe2000f8e3cff */
[----:B------:R-:W-:Y:S07]  /*2460*/  @P2 BRA `(.L_x_31) ;  /* 0xfffffff8007c2947 */ /* 0x000fee000383ffff */
.L_x_24:
[----:B------:R-:W-:Y:S01]  /*2470*/  ULDC UR4, c[0x0][0x28c] ;  /* 0x0000a30000047ab9 */ /* 0x000fe20000000800 */
[----:B------:R2:W-:Y:S01]  /*2480*/  SYNCS.ARRIVE.TRANS64.A1T0 RZ, [R157+UR46], RZ ;  /* 0x000000ff9dff79a7 */ /* 0x0005e2000810002e */
[----:B------:R-:W-:-:S06]  /*2490*/  UISETP.GE.AND UP0, UPT, UR4, 0x1, UPT ;  /* 0x000000010400788c */ /* 0x000fcc000bf06270 */
[----:B------:R-:W-:-:S13]  /*24a0*/  PLOP3.LUT P1, PT, PT, PT, UP0, 0x80, 0x0 ;  /* 0x000000000000781c */ /* 0x000fda0003f2f008 */
[----:B--2---:R-:W-:Y:S05]  /*24b0*/  @!P1 BRA `(.L_x_32) ;  /* 0x0000000000409947 */ /* 0x004fea0003800000 */
[----:B------:R-:W-:Y:S05]  /*24c0*/  @!P0 BRA `(.L_x_33) ;  /* 0x0000000000048947 */ /* 0x000fea0003800000 */
[----:B------:R-:W-:Y:S01]  /*24d0*/  BPT.TRAP 0x1 ;  /* 0x000000040000795c */ /* 0x000fe20000300000 */
.L_x_33:
[----:B------:R-:W-:Y:S01]  /*24e0*/  ISETP.NE.AND P0, PT, R160, RZ, PT ;  /* 0x000000ffa000720c */ /* 0x000fe20003f05270 */
[----:B01----:R-:W-:-:S12]  /*24f0*/  IMAD.U32 R3, RZ, RZ, UR43 ;  /* 0x0000002bff037e24 */ /* 0x003fd8000f8e00ff */
[----:B------:R-:W-:-:S05]  /*2500*/  VOTEU.ANY UP0, P0 ;  /* 0x00000000003f7886 */ /* 0x000fca0000000100 */
[----:B------:R-:W-:Y:S02]  /*2510*/  @UP0 UIADD3 UR5, UR47, UR44, URZ ;  /* 0x0000002c2f050290 */ /* 0x000fe4000fffe03f */
[----:B------:R-:W-:-:S04]  /*2520*/  UISETP.GT.U32.AND UP0, UPT, UR42, 0x1, UPT ;  /* 0x000000012a00788c */ /* 0x000fc8000bf04070 */
[----:B------:R-:W-:-:S04]  /*2530*/  IMAD.U32 R0, RZ, RZ, UR5 ;  /* 0x00000005ff007e24 */ /* 0x000fc8000f8e00ff */
[----:B------:R-:W-:-:S05]  /*2540*/  @P0 IMAD.SHL.U32 R0, R0, 0x8, RZ ;  /* 0x0000000800000824 */ /* 0x000fca00078e00ff */
[----:B------:R-:W-:-:S04]  /*2550*/  @P0 LOP3.LUT R0, R0, 0x8, RZ, 0xc0, !PT ;  /* 0x0000000800000812 */ /* 0x000fc800078ec0ff */
[----:B------:R-:W-:-:S04]  /*2560*/  @P0 IADD3 R3, R3, 0x10, R0 ;  /* 0x0000001003030810 */ /* 0x000fc80007ffe000 */
[----:B------:R-:W-:-:S04]  /*2570*/  @P0 PRMT R3, R152, 0x654, R3 ;  /* 0x0000065498030816 */ /* 0x000fc80000000003 */
[----:B------:R2:W-:Y:S01]  /*2580*/  @P0 SYNCS.ARRIVE.TRANS64.RED.A1T0 RZ, [R3+URZ], RZ ;  /* 0x000000ff03ff09a7 */ /* 0x0005e2000810043f */
[----:B------:R-:W-:-:S13]  /*2590*/  PLOP3.LUT P0, PT, PT, PT, UP0, 0x80, 0x0 ;  /* 0x000000000000781c */ /* 0x000fda0003f0f008 */
[----:B--2---:R-:W-:Y:S05]  /*25a0*/  @P0 BRA `(.L_x_32) ;  /* 0x0000000000040947 */ /* 0x004fea0003800000 */
[----:B------:R-:W-:Y:S01]  /*25b0*/  BPT.TRAP 0x1 ;  /* 0x000000040000795c */ /* 0x000fe20000300000 */
.L_x_32:
[----:B01----:R-:W-:Y:S01]  /*25c0*/  SHF.L.U32 R3, R170, 0x1f, RZ ;  /* 0x0000001faa037819 */ /* 0x003fe200000006ff */
[----:B------:R-:W-:Y:S01]  /*25d0*/  ULEA UR6, UR37, UR44, 0x1 ;  /* 0x0000002c25067291 */ /* 0x000fe2000f8e083f */
[----:B------:R-:W0:Y:S01]  /*25e0*/  LDC R6, c[0x0][0x288] ;  /* 0x0000a200ff067b82 */ /* 0x000e220000000800 */
[----:B------:R-:W-:Y:S01]  /*25f0*/  UIADD3 UR4, UR4, 0xfe, URZ ;  /* 0x000000fe04047890 */ /* 0x000fe2000fffe03f */
[----:B------:R-:W-:Y:S01]  /*2600*/  IMAD.SHL.U32 R8, R153, 0x2, RZ ;  /* 0x0000000299087824 */ /* 0x000fe200078e00ff */
[----:B------:R-:W-:Y:S02]  /*2610*/  USHF.R.U32.HI UR5, URZ, 0x1, UR6 ;  /* 0x000000013f057899 */ /* 0x000fe40008011606 */
[----:B------:R-:W-:Y:S02]  /*2620*/  UISETP.GT.U32.AND UP0, UPT, UR6, 0x1, UPT ;  /* 0x000000010600788c */ /* 0x000fe4000bf04070 */
[----:B------:R-:W-:Y:S01]  /*2630*/  ULOP3.LUT UR5, UR5, 0x1, URZ, 0xc0, !UPT ;  /* 0x0000000105057892 */ /* 0x000fe2000f8ec03f */
[----:B------:R-:W1:Y:S01]  /*2640*/  SYNCS.PHASECHK.TRANS64.TRYWAIT P0, [R156+UR45+0x10], R3 ;  /* 0x000010039c0075a7 */ /* 0x000e62000800016d */
[----:B------:R-:W-:Y:S01]  /*2650*/  UISETP.LT.U32.AND UP0, UPT, UR4, 0xff, UP0 ;  /* 0x000000ff0400788c */ /* 0x000fe20008701070 */
[----:B------:R-:W-:Y:S01]  /*2660*/  SHF.R.S32.HI R9, RZ, 0x1f, R8 ;  /* 0x0000001fff097819 */ /* 0x000fe20000011408 */
[----:B------:R-:W-:-:S02]  /*2670*/  UISETP.NE.U32.AND UP1, UPT, UR5, 0x1, UPT ;  /* 0x000000010500788c */ /* 0x000fc4000bf25070 */
[----:B------:R-:W-:Y:S02]  /*2680*/  USEL UR5, URZ, 0x1, !UP0 ;  /* 0x000000013f057887 */ /* 0x000fe4000c000000 */
[----:B------:R-:W-:-:S04]  /*2690*/  UISETP.GT.U32.AND UP1, UPT, UR4, 0xfe, !UP1 ;  /* 0x000000fe0400788c */ /* 0x000fc8000cf24070 */
[----:B------:R-:W-:-:S04]  /*26a0*/  USEL UR4, URZ, 0x1, !UP1 ;  /* 0x000000013f047887 */ /* 0x000fc8000c800000 */
[----:B------:R-:W-:Y:S01]  /*26b0*/  ULOP3.LUT UR48, UR4, UR48, UR5, 0x96, !UPT ;  /* 0x0000003004307292 */ /* 0x000fe2000f8e9605 */
[----:B01----:R-:W-:Y:S11]  /*26c0*/  @!P0 BRA `(.L_x_34) ;  /* 0x0000009400508947 */ /* 0x003ff60003800000 */
.L_x_314:
[----:B------:R-:W-:Y:S01]  /*26d0*/  IMAD.SHL.U32 R4, R18, 0x40, RZ ;  /* 0x0000004012047824 */ /* 0x000fe200078e00ff */
[----:B------:R-:W-:Y:S01]  /*26e0*/  ULDC UR6, c[0x0][0x284] ;  /* 0x0000a10000067ab9 */ /* 0x000fe20000000800 */
[----:B------:R-:W-:Y:S01]  /*26f0*/  IMAD.SHL.U32 R12, R2, 0x100, RZ ;  /* 0x00000100020c7824 */ /* 0x000fe200078e00ff */
[----:B------:R-:W-:Y:S01]  /*2700*/  SHF.R.S32.HI R7, RZ, 0x1f, R19 ;  /* 0x0000001fff077819 */ /* 0x000fe20000011413 */
[----:B------:R-:W-:Y:S01]  /*2710*/  ULDC.64 UR4, c[0x0][0x5d0] ;  /* 0x0001740000047ab9 */ /* 0x000fe20000000a00 */
[----:B------:R-:W-:Y:S01]  /*2720*/  ISETP.GE.AND P0, PT, R4, UR6, PT ;  /* 0x0000000604007c0c */ /* 0x000fe2000bf06270 */
[----:B0-----:R-:W-:Y:S01]  /*2730*/  IMAD.WIDE.U32 R2, R19, UR4, R8 ;  /* 0x0000000413027c25 */ /* 0x001fe2000f8e0008 */
[----:B------:R-:W-:Y:S01]  /*2740*/  SHF.R.S32.HI R13, RZ, 0x1f, R12 ;  /* 0x0000001fff0d7819 */ /* 0x000fe2000001140c */
[----:B------:R-:W-:Y:S01]  /*2750*/  ULOP3.LUT UR44, UR44, 0x1, URZ, 0xc0, !UPT ;  /* 0x000000012c2c7892 */ /* 0x000fe2000f8ec03f */
[C---:B------:R-:W-:Y:S01]  /*2760*/  ISETP.GE.OR P0, PT, R12.reuse, R6, P0 ;  /* 0x000000060c00720c */ /* 0x040fe20000706670 */
[----:B------:R-:W-:Y:S01]  /*2770*/  IMAD R0, R7, UR4, RZ ;  /* 0x0000000407007c24 */ /* 0x000fe2000f8e02ff */
[----:B------:R-:W-:-:S03]  /*2780*/  IADD3 R2, P1, R12, R2, RZ ;  /* 0x000000020c027210 */ /* 0x000fc60007f3e0ff */
[----:B------:R-:W-:-:S05]  /*2790*/  IMAD R5, R19, UR5, R0 ;  /* 0x0000000513057c24 */ /* 0x000fca000f8e0200 */
[----:B------:R-:W-:-:S03]  /*27a0*/  IADD3.X R3, R13, R3, R5, P1, !PT ;  /* 0x000000030d037210 */ /* 0x000fc60000ffe405 */
[----:B------:R-:W-:Y:S05]  /*27b0*/  @P0 BRA `(.L_x_35) ;  /* 0x0000007c00040947 */ /* 0x000fea0003800000 */
[----:B------:R-:W0:Y:S01]  /*27c0*/  LDC.64 R10, c[0x0][0x5c8] ;  /* 0x00017200ff0a7b82 */ /* 0x000e220000000a00 */
[----:B-----5:R-:W-:Y:S01]  /*27d0*/  FSETP.NEU.AND P0, PT, R22, RZ, PT ;  /* 0x000000ff1600720b */ /* 0x020fe20003f0d000 */
[----:B------:R-:W-:Y:S01]  /*27e0*/  IMAD R5, R153, -0x2, R6 ;  /* 0xfffffffe99057824 */ /* 0x000fe200078e0206 */
[----:B------:R-:W-:Y:S01]  /*27f0*/  BSSY B0, `(.L_x_35) ;  /* 0x00007bd000007945 */ /* 0x000fe20003800000 */
[----:B------:R-:W-:-:S04]  /*2800*/  IMAD.WIDE R162, R18, 0x40, R154 ;  /* 0x0000004012a27825 */ /* 0x000fc800078e029a */
[----:B------:R-:W-:Y:S02]  /*2810*/  IMAD.IADD R0, R5, 0x1, -R12 ;  /* 0x0000000105007824 */ /* 0x000fe400078e0a0c */
[----:B------:R-:W-:-:S03]  /*2820*/  IMAD.IADD R4, R161, 0x1, -R4 ;  /* 0x00000001a1047824 */ /* 0x000fc600078e0a04 */
[----:B------:R-:W-:-:S04]  /*2830*/  ISETP.GT.AND P2, PT, R0, RZ, PT ;  /* 0x000000ff0000720c */ /* 0x000fc80003f44270 */
[----:B------:R-:W-:Y:S01]  /*2840*/  ISETP.GT.AND P1, PT, R4, RZ, P2 ;  /* 0x000000ff0400720c */ /* 0x000fe20001724270 */
[-C--:B0-----:R-:W-:Y:S02]  /*2850*/  IMAD R5, R163, R10.reuse, RZ ;  /* 0x0000000aa3057224 */ /* 0x081fe400078e02ff */
[----:B------:R-:W-:-:S04]  /*2860*/  IMAD.WIDE.U32 R172, R162, R10, R2 ;  /* 0x0000000aa2ac7225 */ /* 0x000fc800078e0002 */
[----:B------:R-:W-:-:S04]  /*2870*/  IMAD R5, R162, R11, R5 ;  /* 0x0000000ba2057224 */ /* 0x000fc800078e0205 */
[----:B------:R-:W-:Y:S01]  /*2880*/  IMAD.IADD R175, R173, 0x1, R5 ;  /* 0x00000001adaf7824 */ /* 0x000fe200078e0205 */
[----:B------:R-:W-:Y:S06]  /*2890*/  @!P0 BRA `(.L_x_36) ;  /* 0x0000005400a08947 */ /* 0x000fec0003800000 */
[----:B------:R-:W0:Y:S01]  /*28a0*/  LDC.64 R20, c[0x0][0x5b8] ;  /* 0x00016e00ff147b82 */ /* 0x000e220000000a00 */
[----:B------:R-:W-:-:S07]  /*28b0*/  ULDC.64 UR4, c[0x0][0x5c0] ;  /* 0x0001700000047ab9 */ /* 0x000fce0000000a00 */
[----:B------:R-:W1:Y:S08]  /*28c0*/  LDC.64 R166, c[0x0][0x5b0] ;  /* 0x00016c00ffa67b82 */ /* 0x000e700000000a00 */
[----:B------:R-:W2:Y:S01]  /*28d0*/  LDC.64 R14, c[0x0][0x5a8] ;  /* 0x00016a00ff0e7b82 */ /* 0x000ea20000000a00 */
[-C--:B0-----:R-:W-:Y:S02]  /*28e0*/  IMAD R6, R7, R20.reuse, RZ ;  /* 0x0000001407067224 */ /* 0x081fe400078e02ff */
[----:B------:R-:W-:-:S04]  /*28f0*/  IMAD.WIDE.U32 R2, R19, R20, R8 ;  /* 0x0000001413027225 */ /* 0x000fc800078e0008 */
[----:B------:R-:W-:Y:S01]  /*2900*/  IMAD R171, R19, R21, R6 ;  /* 0x0000001513ab7224 */ /* 0x000fe200078e0206 */
[----:B------:R-:W-:Y:S01]  /*2910*/  IADD3 R164, P0, R12, R2, RZ ;  /* 0x000000020ca47210 */ /* 0x000fe20007f1e0ff */
[----:B-1----:R-:W-:-:S03]  /*2920*/  IMAD R2, R163, R166, RZ ;  /* 0x000000a6a3027224 */ /* 0x002fc600078e02ff */
[----:B------:R-:W-:Y:S01]  /*2930*/  IADD3.X R165, R13, R3, R171, P0, !PT ;  /* 0x000000030da57210 */ /* 0x000fe200007fe4ab */
[C---:B------:R-:W-:Y:S02]  /*2940*/  IMAD R173, R162.reuse, R167, R2 ;  /* 0x000000a7a2ad7224 */ /* 0x040fe400078e0202 */
[----:B------:R-:W-:-:S04]  /*2950*/  IMAD.WIDE.U32 R2, R162, R166, R164 ;  /* 0x000000a6a2027225 */ /* 0x000fc800078e00a4 */
[----:B------:R-:W-:Y:S01]  /*2960*/  IMAD.IADD R3, R3, 0x1, R173 ;  /* 0x0000000103037824 */ /* 0x000fe200078e02ad */
[----:B--2---:R-:W-:-:S04]  /*2970*/  LEA R6, P0, R2, R14, 0x1 ;  /* 0x0000000e02067211 */ /* 0x004fc800078008ff */
[----:B------:R-:W-:-:S05]  /*2980*/  LEA.HI.X R7, R2, R15, R3, 0x1, P0 ;  /* 0x0000000f02077211 */ /* 0x000fca00000f0c03 */
[----:B------:R0:W2:Y:S01]  /*2990*/  @P1 LDG.E.LTC128B.U16 R5, desc[UR50][R6.64] ;  /* 0x0000003206051981 */ /* 0x0000a2000c1e1520 */
[----:B------:R-:W-:Y:S01]  /*29a0*/  IMAD.WIDE.U32 R2, R162, R166, R12 ;  /* 0x000000a6a2027225 */ /* 0x000fe200078e000c */
[----:B------:R-:W-:Y:S02]  /*29b0*/  BSSY B1, `(.L_x_37) ;  /* 0x0000014000017945 */ /* 0x000fe40003800000 */
[----:B------:R-:W-:-:S04]  /*29c0*/  IADD3 R168, P0, R8, R2, RZ ;  /* 0x0000000208a87210 */ /* 0x000fc80007f1e0ff */
[----:B------:R-:W-:Y:S02]  /*29d0*/  IADD3.X R169, R9, R173, R3, P0, !PT ;  /* 0x000000ad09a97210 */ /* 0x000fe400007fe403 */
[----:B------:R-:W-:Y:S01]  /*29e0*/  LEA R2, P0, R172, UR4, 0x1 ;  /* 0x00000004ac027c11 */ /* 0x000fe2000f8008ff */
[----:B------:R-:W-:-:S03]  /*29f0*/  IMAD.WIDE.U32 R168, R19, R20, R168 ;  /* 0x0000001413a87225 */ /* 0x000fc600078e00a8 */
[----:B------:R-:W-:Y:S02]  /*2a00*/  LEA.HI.X R3, R172, UR5, R175, 0x1, P0 ;  /* 0x00000005ac037c11 */ /* 0x000fe400080f0caf */
[----:B------:R-:W-:Y:S01]  /*2a10*/  ISETP.GT.AND P0, PT, R0, 0x1, PT ;  /* 0x000000010000780c */ /* 0x000fe20003f04270 */
[----:B0-----:R-:W-:Y:S01]  /*2a20*/  IMAD.IADD R7, R171, 0x1, R169 ;  /* 0x00000001ab077824 */ /* 0x001fe200078e02a9 */
[----:B------:R-:W-:Y:S02]  /*2a30*/  LEA R6, P4, R168, R14, 0x1 ;  /* 0x0000000ea8067211 */ /* 0x000fe400078808ff */
[----:B------:R-:W-:Y:S02]  /*2a40*/  ISETP.GT.AND P3, PT, R4, RZ, P0 ;  /* 0x000000ff0400720c */ /* 0x000fe40000764270 */
[----:B------:R-:W-:Y:S01]  /*2a50*/  LEA.HI.X R7, R168, R15, R7, 0x1, P4 ;  /* 0x0000000fa8077211 */ /* 0x000fe200020f0c07 */
[C---:B------:R-:W-:Y:S01]  /*2a60*/  IMAD.SHL.U32 R168, R166.reuse, 0x8, RZ ;  /* 0x00000008a6a87824 */ /* 0x040fe200078e00ff */
[----:B------:R-:W-:Y:S01]  /*2a70*/  SHF.L.U64.HI R169, R166, 0x3, R167 ;  /* 0x00000003a6a97819 */ /* 0x000fe200000102a7 */
[----:B--2---:R-:W-:-:S05]  /*2a80*/  HADD2.F32 R21, -RZ, R5.H0_H0 ;  /* 0x20000005ff157230 */ /* 0x004fca0000004100 */
[----:B------:R-:W-:-:S04]  /*2a90*/  FMUL R21, R21, R22 ;  /* 0x0000001615157220 */ /* 0x000fc80000400000 */
[----:B------:R-:W-:-:S05]  /*2aa0*/  FFMA R21, R24, R23, R21 ;  /* 0x0000001718157223 */ /* 0x000fca0000000015 */
[----:B------:R-:W-:-:S05]  /*2ab0*/  F2FP.F16.F32.PACK_AB R21, RZ, R21 ;  /* 0x00000015ff15723e */ /* 0x000fca00000000ff */
[----:B------:R0:W-:Y:S01]  /*2ac0*/  @P1 STG.E.U16 desc[UR50][R2.64], R21 ;  /* 0x0000001502001986 */ /* 0x0001e2000c101532 */
[----:B------:R-:W-:Y:S05]  /*2ad0*/  @!P3 BRA `(.L_x_38) ;  /* 0x000000000004b947 */ /* 0x000fea0003800000 */
[----:B------:R1:W5:Y:S02]  /*2ae0*/  LDG.E.LTC128B.U16 R5, desc[UR50][R6.64+0x2] ;  /* 0x0000023206057981 */ /* 0x000364000c1e1520 */
.L_x_38:
[----:B------:R-:W-:Y:S05]  /*2af0*/  BSYNC B1 ;  /* 0x0000000000017941 */ /* 0x000fea0003800000 */
.L_x_37:
[----:B0----5:R-:W-:Y:S01]  /*2b00*/  HADD2.F32 R21, -RZ, R5.H0_H0 ;  /* 0x20000005ff157230 */ /* 0x021fe20000004100 */
[----:B------:R-:W-:Y:S01]  /*2b10*/  ISETP.GT.AND P2, PT, R4, 0x8, P2 ;  /* 0x000000080400780c */ /* 0x000fe20001744270 */
[----:B------:R-:W-:-:S04]  /*2b20*/  IMAD.WIDE.U32 R168, R162, R166, R168 ;  /* 0x000000a6a2a87225 */ /* 0x000fc800078e00a8 */
[----:B------:R-:W-:Y:S01]  /*2b30*/  FMUL R18, R21, R22 ;  /* 0x0000001615127220 */ /* 0x000fe20000400000 */
[----:B------:R-:W-:Y:S01]  /*2b40*/  IMAD.IADD R173, R173, 0x1, R169 ;  /* 0x00000001adad7824 */ /* 0x000fe200078e02a9 */
[----:B------:R-:W-:Y:S02]  /*2b50*/  IADD3 R21, P1, R164, R168, RZ ;  /* 0x000000a8a4157210 */ /* 0x000fe40007f3e0ff */
[----:B------:R-:W-:-:S03]  /*2b60*/  FFMA R18, R25, R23, R18 ;  /* 0x0000001719127223 */ /* 0x000fc60000000012 */
[----:B------:R-:W-:Y:S01]  /*2b70*/  IMAD.X R164, R173, 0x1, R165, P1 ;  /* 0x00000001ada47824 */ /* 0x000fe200008e06a5 */
[C---:B------:R-:W-:Y:S02]  /*2b80*/  LEA R24, P1, R21.reuse, R14, 0x1 ;  /* 0x0000000e15187211 */ /* 0x040fe400078208ff */
[----:B------:R-:W-:Y:S02]  /*2b90*/  F2FP.F16.F32.PACK_AB R18, RZ, R18 ;  /* 0x00000012ff12723e */ /* 0x000fe400000000ff */
[----:B------:R-:W-:Y:S02]  /*2ba0*/  LEA.HI.X R25, R21, R15, R164, 0x1, P1 ;  /* 0x0000000f15197211 */ /* 0x000fe400008f0ca4 */
[----:B------:R-:W-:Y:S02]  /*2bb0*/  PRMT R21, R18, 0x7610, R21 ;  /* 0x0000761012157816 */ /* 0x000fe40000000015 */
[----:B------:R-:W-:-:S03]  /*2bc0*/  PRMT R18, R5, 0x7610, R18 ;  /* 0x0000761005127816 */ /* 0x000fc60000000012 */
[----:B------:R0:W-:Y:S04]  /*2bd0*/  @P3 STG.E.U16 desc[UR50][R2.64+0x2], R21 ;  /* 0x0000021502003986 */ /* 0x0001e8000c101532 */
[----:B------:R-:W2:Y:S01]  /*2be0*/  @P2 LDG.E.LTC128B.U16 R18, desc[UR50][R24.64] ;  /* 0x0000003218122981 */ /* 0x000ea2000c1e1520 */
[----:B------:R-:W-:Y:S01]  /*2bf0*/  IADD3 R8, P1, P3, R8, R168, R12 ;  /* 0x000000a808087210 */ /* 0x000fe20007b3e00c */
[----:B------:R-:W-:Y:S01]  /*2c00*/  BSSY B1, `(.L_x_39) ;  /* 0x0000011000017945 */ /* 0x000fe20003800000 */
[C---:B------:R-:W-:Y:S02]  /*2c10*/  SHF.L.U64.HI R11, R10.reuse, 0x4, R11 ;  /* 0x000000040a0b7819 */ /* 0x040fe4000001020b */
[----:B------:R-:W-:Y:S02]  /*2c20*/  IADD3.X R9, R9, R173, R13, P1, P3 ;  /* 0x000000ad09097210 */ /* 0x000fe40000fe640d */
[----:B------:R-:W-:-:S02]  /*2c30*/  LEA R10, P1, R10, R2, 0x4 ;  /* 0x000000020a0a7211 */ /* 0x000fc400078220ff */
[----:B------:R-:W-:Y:S01]  /*2c40*/  ISETP.GT.AND P0, PT, R4, 0x8, P0 ;  /* 0x000000080400780c */ /* 0x000fe20000704270 */
[----:B0-----:R-:W-:-:S04]  /*2c50*/  IMAD.WIDE.U32 R20, R19, R20, R8 ;  /* 0x0000001413147225 */ /* 0x001fc800078e0008 */
[----:B------:R-:W-:Y:S01]  /*2c60*/  IMAD.X R11, R11, 0x1, R3, P1 ;  /* 0x000000010b0b7824 */ /* 0x000fe200008e0603 */
[----:B------:R-:W-:Y:S01]  /*2c70*/  LEA R8, P3, R20, R14, 0x1 ;  /* 0x0000000e14087211 */ /* 0x000fe200078608ff */
[----:B------:R-:W-:-:S05]  /*2c80*/  IMAD.IADD R9, R171, 0x1, R21 ;  /* 0x00000001ab097824 */ /* 0x000fca00078e0215 */
[----:B------:R-:W-:Y:S01]  /*2c90*/  LEA.HI.X R9, R20, R15, R9, 0x1, P3 ;  /* 0x0000000f14097211 */ /* 0x000fe200018f0c09 */
[----:B--2---:R-:W-:-:S05]  /*2ca0*/  HADD2.F32 R5, -RZ, R18.H0_H0 ;  /* 0x20000012ff057230 */ /* 0x004fca0000004100 */
[----:B------:R-:W-:-:S04]  /*2cb0*/  FMUL R5, R5, R22 ;  /* 0x0000001605057220 */ /* 0x000fc80000400000 */
[----:B------:R-:W-:-:S05]  /*2cc0*/  FFMA R5, R26, R23, R5 ;  /* 0x000000171a057223 */ /* 0x000fca0000000005 */
[----:B------:R-:W-:-:S05]  /*2cd0*/  F2FP.F16.F32.PACK_AB R5, RZ, R5 ;  /* 0x00000005ff05723e */ /* 0x000fca00000000ff */
[----:B------:R0:W-:Y:S01]  /*2ce0*/  @P2 STG.E.U16 desc[UR50][R10.64], R5 ;  /* 0x000000050a002986 */ /* 0x0001e2000c101532 */
[----:B------:R-:W-:Y:S05]  /*2cf0*/  @!P0 BRA `(.L_x_40) ;  /* 0x0000000000048947 */ /* 0x000fea0003800000 */
[----:B------:R2:W5:Y:S02]  /*2d00*/  LDG.E.LTC128B.U16 R18, desc[UR50][R8.64+0x2] ;  /* 0x0000023208127981 */ /* 0x000564000c1e1520 */
.L_x_40:
[----:B------:R-:W-:Y:S05]  /*2d10*/  BSYNC B1 ;  /* 0x0000000000017941 */ /* 0x000fea0003800000 */
.L_x_39:
[----:B0----5:R-:W-:Y:S01]  /*2d20*/  HADD2.F32 R5, -RZ, R18.H0_H0 ;  /* 0x20000012ff057230 */ /* 0x021fe20000004100 */
[----:B------:R-:W-:Y:S01]  /*2d30*/  ISETP.GT.AND P1, PT, R0, 0x8, PT ;  /* 0x000000080000780c */ /* 0x000fe20003f24270 */
[----:B------:R-:W-:Y:S03]  /*2d40*/  BSSY B1, `(.L_x_41) ;  /* 0x0000008000017945 */ /* 0x000fe60003800000 */
[----:B------:R-:W-:Y:S01]  /*2d50*/  FMUL R12, R5, R22 ;  /* 0x00000016050c7220 */ /* 0x000fe20000400000 */
[----:B------:R-:W-:-:S03]  /*2d60*/  ISETP.GT.AND P2, PT, R4, RZ, P1 ;  /* 0x000000ff0400720c */ /* 0x000fc60000f44270 */
[----:B------:R-:W-:-:S05]  /*2d70*/  FFMA R12, R27, R23, R12 ;  /* 0x000000171b0c7223 */ /* 0x000fca000000000c */
[----:B------:R-:W-:-:S05]  /*2d80*/  F2FP.F16.F32.PACK_AB R12, RZ, R12 ;  /* 0x0000000cff0c723e */ /* 0x000fca00000000ff */
[----:B------:R0:W-:Y:S01]  /*2d90*/  @P0 STG.E.U16 desc[UR50][R10.64+0x2], R12 ;  /* 0x0000020c0a000986 */ /* 0x0001e2000c101532 */
[----:B------:R-:W-:Y:S05]  /*2da0*/  @!P2 BRA `(.L_x_42) ;  /* 0x000000000004a947 */ /* 0x000fea0003800000 */
[----:B------:R3:W5:Y:S02]  /*2db0*/  LDG.E.LTC128B.U16 R18, desc[UR50][R6.64+0x10] ;  /* 0x0000103206127981 */ /* 0x000764000c1e1520 */
.L_x_42:
[----:B------:R-:W-:Y:S05]  /*2dc0*/  BSYNC B1 ;  /* 0x0000000000017941 */ /* 0x000fea0003800000 */
.L_x_41:
[----:B-----5:R-:W-:Y:S01]  /*2dd0*/  HADD2.F32 R5, -RZ, R18.H0_H0 ;  /* 0x20000012ff057230 */ /* 0x020fe20000004100 */
        /* <DEDUP_REMOVED lines=9> */
.L_x_44:
[----:B------:R-:W-:Y:S05]  /*2e70*/  BSYNC B1 ;  /* 0x0000000000017941 */ /* 0x000fea0003800000 */
.L_x_43:
[----:B----45:R-:W-:Y:S01]  /*2e80*/  HADD2.F32 R5, -RZ, R18.H0_H0 ;  /* 0x20000012ff057230 */ /* 0x030fe20000004100 */
[----:B------:R-:W-:Y:S01]  /*2e90*/  ISETP.GT.AND P1, PT, R4, 0x8, P1 ;  /* 0x000000080400780c */ /* 0x000fe20000f24270 */
[----:B------:R-:W-:Y:S03]  /*2ea0*/  BSSY B1, `(.L_x_45) ;  /* 0x0000007000017945 */ /* 0x000fe60003800000 */
[----:B0-----:R-:W-:-:S04]  /*2eb0*/  FMUL R12, R5, R22 ;  /* 0x00000016050c7220 */ /* 0x001fc80000400000 */
[----:B------:R-:W-:-:S05]  /*2ec0*/  FFMA R12, R29, R23, R12 ;  /* 0x000000171d0c7223 */ /* 0x000fca000000000c */
[----:B------:R-:W-:-:S05]  /*2ed0*/  F2FP.F16.F32.PACK_AB R12, RZ, R12 ;  /* 0x0000000cff0c723e */ /* 0x000fca00000000ff */
[----:B------:R0:W-:Y:S01]  /*2ee0*/  @P3 STG.E.U16 desc[UR50][R2.64+0x12], R12 ;  /* 0x0000120c02003986 */ /* 0x0001e2000c101532 */
[----:B------:R-:W-:Y:S05]  /*2ef0*/  @!P1 BRA `(.L_x_46) ;  /* 0x0000000000049947 */ /* 0x000fea0003800000 */
[----:B------:R4:W5:Y:S02]  /*2f00*/  LDG.E.LTC128B.U16 R18, desc[UR50][R8.64+0x10] ;  /* 0x0000103208127981 */ /* 0x000964000c1e1520 */
.L_x_46:
[----:B------:R-:W-:Y:S05]  /*2f10*/  BSYNC B1 ;  /* 0x0000000000017941 */ /* 0x000fea0003800000 */
.L_x_45:
[----:B-----5:R-:W-:Y:S01]  /*2f20*/  HADD2.F32 R5, -RZ, R18.H0_H0 ;  /* 0x20000012ff057230 */ /* 0x020fe20000004100 */
[----:B------:R-:W-:Y:S01]  /*2f30*/  ISETP.GT.AND P0, PT, R4, 0x8, P0 ;  /* 0x000000080400780c */ /* 0x000fe20000704270 */
[----:B------:R-:W-:Y:S03]  /*2f40*/  BSSY B1, `(.L_x_47) ;  /* 0x0000007000017945 */ /* 0x000fe60003800000 */
[----:B------:R-:W-:-:S04]  /*2f50*/  FMUL R5, R5, R22 ;  /* 0x0000001605057220 */ /* 0x000fc80000400000 */
[----:B------:R-:W-:-:S05]  /*2f60*/  FFMA R5, R30, R23, R5 ;  /* 0x000000171e057223 */ /* 0x000fca0000000005 */
[----:B------:R-:W-:-:S05]  /*2f70*/  F2FP.F16.F32.PACK_AB R5, RZ, R5 ;  /* 0x00000005ff05723e */ /* 0x000fca00000000ff */
[----:B------:R0:W-:Y:S01]  /*2f80*/  @P1 STG.E.U16 desc[UR50][R10.64+0x10], R5 ;  /* 0x000010050a001986 */ /* 0x0001e2000c101532 */
[----:B------:R-:W-:Y:S05]  /*2f90*/  @!P0 BRA `(.L_x_48) ;  /* 0x0000000000048947 */ /* 0x000fea0003800000 */
[----:B------:R0:W5:Y:S02]  /*2fa0*/  LDG.E.LTC128B.U16 R18, desc[UR50][R8.64+0x12] ;  /* 0x0000123208127981 */ /* 0x000164000c1e1520 */
.L_x_48:
[----:B------:R-:W-:Y:S05]  /*2fb0*/  BSYNC B1 ;  /* 0x0000000000017941 */ /* 0x000fea0003800000 */
.L_x_47:
        /* <DEDUP_REMOVED lines=10> */
.L_x_50:
[----:B------:R-:W-:Y:S05]  /*3060*/  BSYNC B1 ;  /* 0x0000000000017941 */ /* 0x000fea0003800000 */
.L_x_49:
        /* <DEDUP_REMOVED lines=10> */
.L_x_52:
[----:B------:R-:W-:Y:S05]  /*3110*/  BSYNC B1 ;  /* 0x0000000000017941 */ /* 0x000fea0003800000 */
.L_x_51:
[----:B0----5:R-:W-:Y:S01]  /*3120*/  HADD2.F32 R5, -RZ, R18.H0_H0 ;  /* 0x20000012ff057230 */ /* 0x021fe20000004100 */
        /* <DEDUP_REMOVED lines=8> */
.L_x_54:
[----:B------:R-:W-:Y:S05]  /*31b0*/  BSYNC B1 ;  /* 0x0000000000017941 */ /* 0x000fea0003800000 */
.L_x_53:
        /* <DEDUP_REMOVED lines=9> */
.L_x_56:
[----:B------:R-:W-:Y:S05]  /*3250*/  BSYNC B1 ;  /* 0x0000000000017941 */ /* 0x000fea0003800000 */
.L_x_55:
        /* <DEDUP_REMOVED lines=10> */
.L_x_58:
[----:B------:R-:W-:Y:S05]  /*3300*/  BSYNC B1 ;  /* 0x0000000000017941 */ /* 0x000fea0003800000 */
.L_x_57:
        /* <DEDUP_REMOVED lines=10> */
.L_x_60:
[----:B------:R-:W-:Y:S05]  /*33b0*/  BSYNC B1 ;  /* 0x0000000000017941 */ /* 0x000fea0003800000 */
.L_x_59:
        /* <DEDUP_REMOVED lines=9> */
.L_x_62:
[----:B------:R-:W-:Y:S05]  /*3450*/  BSYNC B1 ;  /* 0x0000000000017941 */ /* 0x000fea0003800000 */
.L_x_61:
        /* <DEDUP_REMOVED lines=9> */
.L_x_64:
[----:B------:R-:W-:Y:S05]  /*34f0*/  BSYNC B1 ;  /* 0x0000000000017941 */ /* 0x000fea0003800000 */
.L_x_63:
        /* <DEDUP_REMOVED lines=10> */
.L_x_66:
[----:B------:R-:W-:Y:S05]  /*35a0*/  BSYNC B1 ;  /* 0x0000000000017941 */ /* 0x000fea0003800000 */
.L_x_65:
        /* <DEDUP_REMOVED lines=10> */
.L_x_68:
[----:B------:R-:W-:Y:S05]  /*3650*/  BSYNC B1 ;  /* 0x0000000000017941 */ /* 0x000fea0003800000 */
.L_x_67:
        /* <DEDUP_REMOVED lines=9> */
.L_x_70:
[----:B------:R-:W-:Y:S05]  /*36f0*/  BSYNC B1 ;  /* 0x0000000000017941 */ /* 0x000fea0003800000 */
.L_x_69:
        /* <DEDUP_REMOVED lines=9> */
.L_x_72:
[----:B------:R-:W-:Y:S05]  /*3790*/  BSYNC B1 ;  /* 0x0000000000017941 */ /* 0x000fea0003800000 */
.L_x_71:
        /* <DEDUP_REMOVED lines=10> */
.L_x_74:
[----:B------:R-:W-:Y:S05]  /*3840*/  BSYNC B1 ;  /* 0x0000000000017941 */ /* 0x000fea0003800000 */
.L_x_73:
        /* <DEDUP_REMOVED lines=10> */
.L_x_76:
[----:B------:R-:W-:Y:S05]  /*38f0*/  BSYNC B1 ;  /* 0x0000000000017941 */ /* 0x000fea0003800000 */
.L_x_75:
        /* <DEDUP_REMOVED lines=9> */
.L_x_78:
[----:B------:R-:W-:Y:S05]  /*3990*/  BSYNC B1 ;  /* 0x0000000000017941 */ /* 0x000fea0003800000 */
.L_x_77:
        /* <DEDUP_REMOVED lines=9> */
.L_x_80:
[----:B------:R-:W-:Y:S05]  /*3a30*/  BSYNC B1 ;  /* 0x0000000000017941 */ /* 0x000fea0003800000 */
.L_x_79:
        /* <DEDUP_REMOVED lines=10> */
.L_x_82:
[----:B------:R-:W-:Y:S05]  /*3ae0*/  BSYNC B1 ;  /* 0x0000000000017941 */ /* 0x000fea0003800000 */
.L_x_81:
        /* <DEDUP_REMOVED lines=10> */
.L_x_84:
[----:B------:R-:W-:Y:S05]  /*3b90*/  BSYNC B1 ;  /* 0x0000000000017941 */ /* 0x000fea0003800000 */
.L_x_83:
        /* <DEDUP_REMOVED lines=9> */
.L_x_86:
[----:B------:R-:W-:Y:S05]  /*3c30*/  BSYNC B1 ;  /* 0x0000000000017941 */ /* 0x000fea0003800000 */
.L_x_85:
        /* <DEDUP_REMOVED lines=9> */
.L_x_88:
[----:B------:R-:W-:Y:S05]  /*3cd0*/  BSYNC B1 ;  /* 0x0000000000017941 */ /* 0x000fea0003800000 */
.L_x_87:
        /* <DEDUP_REMOVED lines=10> */
.L_x_90:
[----:B------:R-:W-:Y:S05]  /*3d80*/  BSYNC B1 ;  /* 0x0000000000017941 */ /* 0x000fea0003800000 */
.L_x_89:
        /* <DEDUP_REMOVED lines=10> */
.L_x_92:
[----:B------:R-:W-:Y:S05]  /*3e30*/  BSYNC B1 ;  /* 0x0000000000017941 */ /* 0x000fea0003800000 */
.L_x_91:
        /* <DEDUP_REMOVED lines=9> */
.L_x_94:
[----:B------:R-:W-:Y:S05]  /*3ed0*/  BSYNC B1 ;  /* 0x0000000000017941 */ /* 0x000fea0003800000 */
.L_x_93:
        /* <DEDUP_REMOVED lines=9> */
.L_x_96:
[----:B------:R-:W-:Y:S05]  /*3f70*/  BSYNC B1 ;  /* 0x0000000000017941 */ /* 0x000fea0003800000 */
.L_x_95:
        /* <DEDUP_REMOVED lines=10> */
.L_x_98:
[----:B------:R-:W-:Y:S05]  /*4020*/  BSYNC B1 ;  /* 0x0000000000017941 */ /* 0x000fea0003800000 */
.L_x_97:
        /* <DEDUP_REMOVED lines=10> */
.L_x_100:
[----:B------:R-:W-:Y:S05]  /*40d0*/  BSYNC B1 ;  /* 0x0000000000017941 */ /* 0x000fea0003800000 */
.L_x_99:
        /* <DEDUP_REMOVED lines=9> */
.L_x_102:
[----:B------:R-:W-:Y:S05]  /*4170*/  BSYNC B1 ;  /* 0x0000000000017941 */ /* 0x000fea0003800000 */
.L_x_101:
        /* <DEDUP_REMOVED lines=9> */
.L_x_104:
[----:B------:R-:W-:Y:S05]  /*4210*/  BSYNC B1 ;  /* 0x0000000000017941 */ /* 0x000fea0003800000 */
.L_x_103:
        /* <DEDUP_REMOVED lines=10> */
.L_x_106:
[----:B------:R-:W-:Y:S05]  /*42c0*/  BSYNC B1 ;  /* 0x0000000000017941 */ /* 0x000fea0003800000 */
.L_x_105:
        /* <DEDUP_REMOVED lines=10> */
.L_x_108:
[----:B------:R-:W-:Y:S05]  /*4370*/  BSYNC B1 ;  /* 0x0000000000017941 */ /* 0x000fea0003800000 */
.L_x_107:
        /* <DEDUP_REMOVED lines=9> */
.L_x_110:
[----:B------:R-:W-:Y:S05]  /*4410*/  BSYNC B1 ;  /* 0x0000000000017941 */ /* 0x000fea0003800000 */
.L_x_109:
        /* <DEDUP_REMOVED lines=9> */
.L_x_112:
[----:B------:R-:W-:Y:S05]  /*44b0*/  BSYNC B1 ;  /* 0x0000000000017941 */ /* 0x000fea0003800000 */
.L_x_111:
        /* <DEDUP_REMOVED lines=10> */
.L_x_114:
[----:B------:R-:W-:Y:S05]  /*4560*/  BSYNC B1 ;  /* 0x0000000000017941 */ /* 0x000fea0003800000 */
.L_x_113:
        /* <DEDUP_REMOVED lines=10> */
.L_x_116:
[----:B------:R-:W-:Y:S05]  /*4610*/  BSYNC B1 ;  /* 0x0000000000017941 */ /* 0x000fea0003800000 */
.L_x_115:
        /* <DEDUP_REMOVED lines=9> */
.L_x_118:
[----:B------:R-:W-:Y:S05]  /*46b0*/  BSYNC B1 ;  /* 0x0000000000017941 */ /* 0x000fea0003800000 */
.L_x_117:
        /* <DEDUP_REMOVED lines=9> */
.L_x_120:
[----:B------:R-:W-:Y:S05]  /*4750*/  BSYNC B1 ;  /* 0x0000000000017941 */ /* 0x000fea0003800000 */
.L_x_119:
        /* <DEDUP_REMOVED lines=10> */
.L_x_122:
[----:B------:R-:W-:Y:S05]  /*4800*/  BSYNC B1 ;  /* 0x0000000000017941 */ /* 0x000fea0003800000 */
.L_x_121:
        /* <DEDUP_REMOVED lines=10> */
.L_x_124:
[----:B------:R-:W-:Y:S05]  /*48b0*/  BSYNC B1 ;  /* 0x0000000000017941 */ /* 0x000fea0003800000 */
.L_x_123:
        /* <DEDUP_REMOVED lines=9> */
.L_x_126:
[----:B------:R-:W-:Y:S05]  /*4950*/  BSYNC B1 ;  /* 0x0000000000017941 */ /* 0x000fea0003800000 */
.L_x_125:
        /* <DEDUP_REMOVED lines=9> */
.L_x_128:
[----:B------:R-:W-:Y:S05]  /*49f0*/  BSYNC B1 ;  /* 0x0000000000017941 */ /* 0x000fea0003800000 */
.L_x_127:
        /* <DEDUP_REMOVED lines=10> */
.L_x_130:
[----:B------:R-:W-:Y:S05]  /*4aa0*/  BSYNC B1 ;  /* 0x0000000000017941 */ /* 0x000fea0003800000 */
.L_x_129:
        /* <DEDUP_REMOVED lines=10> */
.L_x_132:
[----:B------:R-:W-:Y:S05]  /*4b50*/  BSYNC B1 ;  /* 0x0000000000017941 */ /* 0x000fea0003800000 */
.L_x_131:
        /* <DEDUP_REMOVED lines=9> */
.L_x_134:
[----:B------:R-:W-:Y:S05]  /*4bf0*/  BSYNC B1 ;  /* 0x0000000000017941 */ /* 0x000fea0003800000 */
.L_x_133:
        /* <DEDUP_REMOVED lines=9> */
.L_x_136:
[----:B------:R-:W-:Y:S05]  /*4c90*/  BSYNC B1 ;  /* 0x0000000000017941 */ /* 0x000fea0003800000 */
.L_x_135:
        /* <DEDUP_REMOVED lines=10> */
.L_x_138:
[----:B------:R-:W-:Y:S05]  /*4d40*/  BSYNC B1 ;  /* 0x0000000000017941 */ /* 0x000fea0003800000 */
.L_x_137:
        /* <DEDUP_REMOVED lines=10> */
.L_x_140:
[----:B------:R-:W-:Y:S05]  /*4df0*/  BSYNC B1 ;  /* 0x0000000000017941 */ /* 0x000fea0003800000 */
.L_x_139:
        /* <DEDUP_REMOVED lines=9> */
.L_x_142:
[----:B------:R-:W-:Y:S05]  /*4e90*/  BSYNC B1 ;  /* 0x0000000000017941 */ /* 0x000fea0003800000 */
.L_x_141:
        /* <DEDUP_REMOVED lines=9> */
.L_x_144:
[----:B------:R-:W-:Y:S05]  /*4f30*/  BSYNC B1 ;  /* 0x0000000000017941 */ /* 0x000fea0003800000 */
.L_x_143:
        /* <DEDUP_REMOVED lines=10> */
.L_x_146:
[----:B------:R-:W-:Y:S05]  /*4fe0*/  BSYNC B1 ;  /* 0x0000000000017941 */ /* 0x000fea0003800000 */
.L_x_145:
        /* <DEDUP_REMOVED lines=10> */
.L_x_148:
[----:B------:R-:W-:Y:S05]  /*5090*/  BSYNC B1 ;  /* 0x0000000000017941 */ /* 0x000fea0003800000 */
.L_x_147:
        /* <DEDUP_REMOVED lines=9> */
.L_x_150:
[----:B------:R-:W-:Y:S05]  /*5130*/  BSYNC B1 ;  /* 0x0000000000017941 */ /* 0x000fea0003800000 */
.L_x_149:
        /* <DEDUP_REMOVED lines=9> */
.L_x_152:
[----:B------:R-:W-:Y:S05]  /*51d0*/  BSYNC B1 ;  /* 0x0000000000017941 */ /* 0x000fea0003800000 */
.L_x_151:
        /* <DEDUP_REMOVED lines=10> */
.L_x_154:
[----:B------:R-:W-:Y:S05]  /*5280*/  BSYNC B1 ;  /* 0x0000000000017941 */ /* 0x000fea0003800000 */
.L_x_153:
        /* <DEDUP_REMOVED lines=10> */
.L_x_156:
[----:B------:R-:W-:Y:S05]  /*5330*/  BSYNC B1 ;  /* 0x0000000000017941 */ /* 0x000fea0003800000 */
.L_x_155:
        /* <DEDUP_REMOVED lines=9> */
.L_x_158:
[----:B------:R-:W-:Y:S05]  /*53d0*/  BSYNC B1 ;  /* 0x0000000000017941 */ /* 0x000fea0003800000 */
.L_x_157:
        /* <DEDUP_REMOVED lines=9> */
.L_x_160:
[----:B------:R-:W-:Y:S05]  /*5470*/  BSYNC B1 ;  /* 0x0000000000017941 */ /* 0x000fea0003800000 */
.L_x_159:
        /* <DEDUP_REMOVED lines=10> */
.L_x_162:
[----:B------:R-:W-:Y:S05]  /*5520*/  BSYNC B1 ;  /* 0x0000000000017941 */ /* 0x000fea0003800000 */
.L_x_161:
        /* <DEDUP_REMOVED lines=10> */
.L_x_164:
[----:B------:R-:W-:Y:S05]  /*55d0*/  BSYNC B1 ;  /* 0x0000000000017941 */ /* 0x000fea0003800000 */
.L_x_163:
        /* <DEDUP_REMOVED lines=9> */
.L_x_166:
[----:B------:R-:W-:Y:S05]  /*5670*/  BSYNC B1 ;  /* 0x0000000000017941 */ /* 0x000fea0003800000 */
.L_x_165:
        /* <DEDUP_REMOVED lines=9> */
.L_x_168:
[----:B------:R-:W-:Y:S05]  /*5710*/  BSYNC B1 ;  /* 0x0000000000017941 */ /* 0x000fea0003800000 */
.L_x_167:
        /* <DEDUP_REMOVED lines=10> */
.L_x_170:
[----:B------:R-:W-:Y:S05]  /*57c0*/  BSYNC B1 ;  /* 0x0000000000017941 */ /* 0x000fea0003800000 */
.L_x_169:
        /* <DEDUP_REMOVED lines=10> */
.L_x_172:
[----:B------:R-:W-:Y:S05]  /*5870*/  BSYNC B1 ;  /* 0x0000000000017941 */ /* 0x000fea0003800000 */
.L_x_171:
        /* <DEDUP_REMOVED lines=9> */
.L_x_174:
[----:B------:R-:W-:Y:S05]  /*5910*/  BSYNC B1 ;  /* 0x0000000000017941 */ /* 0x000fea0003800000 */
.L_x_173:
        /* <DEDUP_REMOVED lines=9> */
.L_x_176:
[----:B------:R-:W-:Y:S05]  /*59b0*/  BSYNC B1 ;  /* 0x0000000000017941 */ /* 0x000fea0003800000 */
.L_x_175:
        /* <DEDUP_REMOVED lines=10> */
.L_x_178:
[----:B------:R-:W-:Y:S05]  /*5a60*/  BSYNC B1 ;  /* 0x0000000000017941 */ /* 0x000fea0003800000 */
.L_x_177:
        /* <DEDUP_REMOVED lines=10> */
.L_x_180:
[----:B------:R-:W-:Y:S05]  /*5b10*/  BSYNC B1 ;  /* 0x0000000000017941 */ /* 0x000fea0003800000 */
.L_x_179:
        /* <DEDUP_REMOVED lines=9> */
.L_x_182:
[----:B------:R-:W-:Y:S05]  /*5bb0*/  BSYNC B1 ;  /* 0x0000000000017941 */ /* 0x000fea0003800000 */
.L_x_181:
        /* <DEDUP_REMOVED lines=9> */
.L_x_184:
[----:B------:R-:W-:Y:S05]  /*5c50*/  BSYNC B1 ;  /* 0x0000000000017941 */ /* 0x000fea0003800000 */
.L_x_183:
        /* <DEDUP_REMOVED lines=10> */
.L_x_186:
[----:B------:R-:W-:Y:S05]  /*5d00*/  BSYNC B1 ;  /* 0x0000000000017941 */ /* 0x000fea0003800000 */
.L_x_185:
        /* <DEDUP_REMOVED lines=10> */
.L_x_188:
[----:B------:R-:W-:Y:S05]  /*5db0*/  BSYNC B1 ;  /* 0x0000000000017941 */ /* 0x000fea0003800000 */
.L_x_187:
        /* <DEDUP_REMOVED lines=9> */
.L_x_190:
[----:B------:R-:W-:Y:S05]  /*5e50*/  BSYNC B1 ;  /* 0x0000000000017941 */ /* 0x000fea0003800000 */
.L_x_189:
        /* <DEDUP_REMOVED lines=9> */
.L_x_192:
[----:B------:R-:W-:Y:S05]  /*5ef0*/  BSYNC B1 ;  /* 0x0000000000017941 */ /* 0x000fea0003800000 */
.L_x_191:
        /* <DEDUP_REMOVED lines=10> */
.L_x_194:
[----:B------:R-:W-:Y:S05]  /*5fa0*/  BSYNC B1 ;  /* 0x0000000000017941 */ /* 0x000fea0003800000 */
.L_x_193:
        /* <DEDUP_REMOVED lines=10> */
.L_x_196:
[----:B------:R-:W-:Y:S05]  /*6050*/  BSYNC B1 ;  /* 0x0000000000017941 */ /* 0x000fea0003800000 */
.L_x_195:
        /* <DEDUP_REMOVED lines=9> */
.L_x_198:
[----:B------:R-:W-:Y:S05]  /*60f0*/  BSYNC B1 ;  /* 0x0000000000017941 */ /* 0x000fea0003800000 */
.L_x_197:
        /* <DEDUP_REMOVED lines=9> */
.L_x_200:
[----:B------:R-:W-:Y:S05]  /*6190*/  BSYNC B1 ;  /* 0x0000000000017941 */ /* 0x000fea0003800000 */
.L_x_199:
        /* <DEDUP_REMOVED lines=10> */
.L_x_202:
[----:B------:R-:W-:Y:S05]  /*6240*/  BSYNC B1 ;  /* 0x0000000000017941 */ /* 0x000fea0003800000 */
.L_x_201:
        /* <DEDUP_REMOVED lines=10> */
.L_x_204:
[----:B------:R-:W-:Y:S05]  /*62f0*/  BSYNC B1 ;  /* 0x0000000000017941 */ /* 0x000fea0003800000 */
.L_x_203:
        /* <DEDUP_REMOVED lines=9> */
.L_x_206:
[----:B------:R-:W-:Y:S05]  /*6390*/  BSYNC B1 ;  /* 0x0000000000017941 */ /* 0x000fea0003800000 */
.L_x_205:
        /* <DEDUP_REMOVED lines=9> */
.L_x_208:
[----:B------:R-:W-:Y:S05]  /*6430*/  BSYNC B1 ;  /* 0x0000000000017941 */ /* 0x000fea0003800000 */
.L_x_207:
        /* <DEDUP_REMOVED lines=10> */
.L_x_210:
[----:B------:R-:W-:Y:S05]  /*64e0*/  BSYNC B1 ;  /* 0x0000000000017941 */ /* 0x000fea0003800000 */
.L_x_209:
        /* <DEDUP_REMOVED lines=10> */
.L_x_212:
[----:B------:R-:W-:Y:S05]  /*6590*/  BSYNC B1 ;  /* 0x0000000000017941 */ /* 0x000fea0003800000 */
.L_x_211:
        /* <DEDUP_REMOVED lines=9> */
.L_x_214:
[----:B------:R-:W-:Y:S05]  /*6630*/  BSYNC B1 ;  /* 0x0000000000017941 */ /* 0x000fea0003800000 */
.L_x_213:
        /* <DEDUP_REMOVED lines=9> */
.L_x_216:
[----:B------:R-:W-:Y:S05]  /*66d0*/  BSYNC B1 ;  /* 0x0000000000017941 */ /* 0x000fea0003800000 */
.L_x_215:
        /* <DEDUP_REMOVED lines=10> */
.L_x_218:
[----:B------:R-:W-:Y:S05]  /*6780*/  BSYNC B1 ;  /* 0x0000000000017941 */ /* 0x000fea0003800000 */
.L_x_217:
        /* <DEDUP_REMOVED lines=10> */
.L_x_220:
[----:B------:R-:W-:Y:S05]  /*6830*/  BSYNC B1 ;  /* 0x0000000000017941 */ /* 0x000fea0003800000 */
.L_x_219:
        /* <DEDUP_REMOVED lines=9> */
.L_x_222:
[----:B------:R-:W-:Y:S05]  /*68d0*/  BSYNC B1 ;  /* 0x0000000000017941 */ /* 0x000fea0003800000 */
.L_x_221:
        /* <DEDUP_REMOVED lines=9> */
.L_x_224:
[----:B------:R-:W-:Y:S05]  /*6970*/  BSYNC B1 ;  /* 0x0000000000017941 */ /* 0x000fea0003800000 */
.L_x_223:
        /* <DEDUP_REMOVED lines=10> */
.L_x_226:
[----:B------:R-:W-:Y:S05]  /*6a20*/  BSYNC B1 ;  /* 0x0000000000017941 */ /* 0x000fea0003800000 */
.L_x_225:
        /* <DEDUP_REMOVED lines=10> */
.L_x_228:
[----:B------:R-:W-:Y:S05]  /*6ad0*/  BSYNC B1 ;  /* 0x0000000000017941 */ /* 0x000fea0003800000 */
.L_x_227:
        /* <DEDUP_REMOVED lines=9> */
.L_x_230:
[----:B------:R-:W-:Y:S05]  /*6b70*/  BSYNC B1 ;  /* 0x0000000000017941 */ /* 0x000fea0003800000 */
.L_x_229:
        /* <DEDUP_REMOVED lines=9> */
.L_x_232:
[----:B------:R-:W-:Y:S05]  /*6c10*/  BSYNC B1 ;  /* 0x0000000000017941 */ /* 0x000fea0003800000 */
.L_x_231:
        /* <DEDUP_REMOVED lines=10> */
.L_x_234:
[----:B------:R-:W-:Y:S05]  /*6cc0*/  BSYNC B1 ;  /* 0x0000000000017941 */ /* 0x000fea0003800000 */
.L_x_233:
        /* <DEDUP_REMOVED lines=10> */
.L_x_236:
[----:B------:R-:W-:Y:S05]  /*6d70*/  BSYNC B1 ;  /* 0x0000000000017941 */ /* 0x000fea0003800000 */
.L_x_235:
        /* <DEDUP_REMOVED lines=9> */
.L_x_238:
[----:B------:R-:W-:Y:S05]  /*6e10*/  BSYNC B1 ;  /* 0x0000000000017941 */ /* 0x000fea0003800000 */
.L_x_237:
        /* <DEDUP_REMOVED lines=9> */
.L_x_240:
[----:B------:R-:W-:Y:S05]  /*6eb0*/  BSYNC B1 ;  /* 0x0000000000017941 */ /* 0x000fea0003800000 */
.L_x_239:
        /* <DEDUP_REMOVED lines=10> */
.L_x_242:
[----:B------:R-:W-:Y:S05]  /*6f60*/  BSYNC B1 ;  /* 0x0000000000017941 */ /* 0x000fea0003800000 */
.L_x_241:
        /* <DEDUP_REMOVED lines=10> */
.L_x_244:
[----:B------:R-:W-:Y:S05]  /*7010*/  BSYNC B1 ;  /* 0x0000000000017941 */ /* 0x000fea0003800000 */
.L_x_243:
        /* <DEDUP_REMOVED lines=9> */
.L_x_246:
[----:B------:R-:W-:Y:S05]  /*70b0*/  BSYNC B1 ;  /* 0x0000000000017941 */ /* 0x000fea0003800000 */
.L_x_245:
        /* <DEDUP_REMOVED lines=9> */
.L_x_248:
[----:B------:R-:W-:Y:S05]  /*7150*/  BSYNC B1 ;  /* 0x0000000000017941 */ /* 0x000fea0003800000 */
.L_x_247:
        /* <DEDUP_REMOVED lines=10> */
.L_x_250:
[----:B------:R-:W-:Y:S05]  /*7200*/  BSYNC B1 ;  /* 0x0000000000017941 */ /* 0x000fea0003800000 */
.L_x_249:
        /* <DEDUP_REMOVED lines=10> */
.L_x_252:
[----:B------:R-:W-:Y:S05]  /*72b0*/  BSYNC B1 ;  /* 0x0000000000017941 */ /* 0x000fea0003800000 */
.L_x_251:
        /* <DEDUP_REMOVED lines=9> */
.L_x_254:
[----:B------:R-:W-:Y:S05]  /*7350*/  BSYNC B1 ;  /* 0x0000000000017941 */ /* 0x000fea0003800000 */
.L_x_253:
        /* <DEDUP_REMOVED lines=9> */
.L_x_256:
[----:B------:R-:W-:Y:S05]  /*73f0*/  BSYNC B1 ;  /* 0x0000000000017941 */ /* 0x000fea0003800000 */
.L_x_255:
        /* <DEDUP_REMOVED lines=10> */
.L_x_258:
[----:B------:R-:W-:Y:S05]  /*74a0*/  BSYNC B1 ;  /* 0x0000000000017941 */ /* 0x000fea0003800000 */
.L_x_257:
        /* <DEDUP_REMOVED lines=10> */
.L_x_260:
[----:B------:R-:W-:Y:S05]  /*7550*/  BSYNC B1 ;  /* 0x0000000000017941 */ /* 0x000fea0003800000 */
.L_x_259:
        /* <DEDUP_REMOVED lines=9> */
.L_x_262:
[----:B------:R-:W-:Y:S05]  /*75f0*/  BSYNC B1 ;  /* 0x0000000000017941 */ /* 0x000fea0003800000 */
.L_x_261:
        /* <DEDUP_REMOVED lines=9> */
.L_x_264:
[----:B------:R-:W-:Y:S05]  /*7690*/  BSYNC B1 ;  /* 0x0000000000017941 */ /* 0x000fea0003800000 */
.L_x_263:
        /* <DEDUP_REMOVED lines=10> */
.L_x_266:
[----:B------:R-:W-:Y:S05]  /*7740*/  BSYNC B1 ;  /* 0x0000000000017941 */ /* 0x000fea0003800000 */
.L_x_265:
        /* <DEDUP_REMOVED lines=10> */
.L_x_268:
[----:B------:R-:W-:Y:S05]  /*77f0*/  BSYNC B1 ;  /* 0x0000000000017941 */ /* 0x000fea0003800000 */
.L_x_267:
        /* <DEDUP_REMOVED lines=9> */
.L_x_270:
[----:B------:R-:W-:Y:S05]  /*7890*/  BSYNC B1 ;  /* 0x0000000000017941 */ /* 0x000fea0003800000 */
.L_x_269:
        /* <DEDUP_REMOVED lines=9> */
.L_x_272:
[----:B------:R-:W-:Y:S05]  /*7930*/  BSYNC B1 ;  /* 0x0000000000017941 */ /* 0x000fea0003800000 */
.L_x_271:
        /* <DEDUP_REMOVED lines=10> */
.L_x_274:
[----:B------:R-:W-:Y:S05]  /*79e0*/  BSYNC B1 ;  /* 0x0000000000017941 */ /* 0x000fea0003800000 */
.L_x_273:
        /* <DEDUP_REMOVED lines=10> */
.L_x_276:
[----:B------:R-:W-:Y:S05]  /*7a90*/  BSYNC B1 ;  /* 0x0000000000017941 */ /* 0x000fea0003800000 */
.L_x_275:
        /* <DEDUP_REMOVED lines=9> */
.L_x_278:
[----:B------:R-:W-:Y:S05]  /*7b30*/  BSYNC B1 ;  /* 0x0000000000017941 */ /* 0x000fea0003800000 */
.L_x_277:
        /* <DEDUP_REMOVED lines=9> */
.L_x_280:
[----:B------:R-:W-:Y:S05]  /*7bd0*/  BSYNC B1 ;  /* 0x0000000000017941 */ /* 0x000fea0003800000 */
.L_x_279:
        /* <DEDUP_REMOVED lines=10> */
.L_x_282:
[----:B------:R-:W-:Y:S05]  /*7c80*/  BSYNC B1 ;  /* 0x0000000000017941 */ /* 0x000fea0003800000 */
.L_x_281:
        /* <DEDUP_REMOVED lines=10> */
.L_x_284:
[----:B------:R-:W-:Y:S05]  /*7d30*/  BSYNC B1 ;  /* 0x0000000000017941 */ /* 0x000fea0003800000 */
.L_x_283:
        /* <DEDUP_REMOVED lines=9> */
.L_x_286:
[----:B------:R-:W-:Y:S05]  /*7dd0*/  BSYNC B1 ;  /* 0x0000000000017941 */ /* 0x000fea0003800000 */
.L_x_285:
[----:B0----5:R-:W-:Y:S01]  /*7de0*/  HADD2.F32 R3, -RZ, R18.H0_H0 ;  /* 0x20000012ff037230 */ /* 0x021fe20000004100 */
[----:B------:R-:W-:Y:S01]  /*7df0*/  ISETP.GT.AND P0, PT, R4, 0x8, P0 ;  /* 0x000000080400780c */ /* 0x000fe20000704270 */
[----:B------:R-:W-:Y:S01]  /*7e00*/  @P1 IMAD.MOV.U32 R2, RZ, RZ, R10 ;  /* 0x000000ffff021224 */ /* 0x000fe200078e000a */
[----:B------:R-:W-:Y:S02]  /*7e10*/  BSSY B1, `(.L_x_287) ;  /* 0x0000009000017945 */ /* 0x000fe40003800000 */
[----:B------:R-:W-:-:S04]  /*7e20*/  FMUL R3, R3, R22 ;  /* 0x0000001603037220 */ /* 0x000fc80000400000 */
[----:B------:R-:W-:-:S05]  /*7e30*/  FFMA R3, R150, R23, R3 ;  /* 0x0000001796037223 */ /* 0x000fca0000000003 */
[----:B------:R-:W-:-:S04]  /*7e40*/  F2FP.F16.F32.PACK_AB R3, RZ, R3 ;  /* 0x00000003ff03723e */ /* 0x000fc800000000ff */
[----:B------:R-:W-:Y:S01]  /*7e50*/  PRMT R0, R3, 0x7610, R0 ;  /* 0x0000761003007816 */ /* 0x000fe20000000000 */
[----:B------:R-:W-:-:S05]  /*7e60*/  @P1 IMAD.MOV.U32 R3, RZ, RZ, R11 ;  /* 0x000000ffff031224 */ /* 0x000fca00078e000b */
[----:B------:R0:W-:Y:S01]  /*7e70*/  @P1 STG.E.U16 desc[UR50][R2.64+0x1f0], R0 ;  /* 0x0001f00002001986 */ /* 0x0001e2000c101532 */
[----:B------:R-:W-:Y:S05]  /*7e80*/  @!P0 BRA `(.L_x_288) ;  /* 0x0000000000048947 */ /* 0x000fea0003800000 */
[----:B------:R0:W5:Y:S02]  /*7e90*/  LDG.E.LTC128B.U16 R18, desc[UR50][R8.64+0x1f2] ;  /* 0x0001f23208127981 */ /* 0x000164000c1e1520 */
.L_x_288:
[----:B------:R-:W-:Y:S05]  /*7ea0*/  BSYNC B1 ;  /* 0x0000000000017941 */ /* 0x000fea0003800000 */
.L_x_287:
[----:B------:R-:W-:Y:S05]  /*7eb0*/  @!P0 BRA `(.L_x_289) ;  /* 0x0000002400408947 */ /* 0x000fea0003800000 */
[----:B0----5:R-:W-:-:S05]  /*7ec0*/  HADD2.F32 R3, -RZ, R18.H0_H0 ;  /* 0x20000012ff037230 */ /* 0x021fca0000004100 */
[----:B------:R-:W-:-:S04]  /*7ed0*/  FMUL R0, R3, R22 ;  /* 0x0000001603007220 */ /* 0x000fc80000400000 */
[----:B------:R-:W-:-:S05]  /*7ee0*/  FFMA R0, R151, R23, R0 ;  /* 0x0000001797007223 */ /* 0x000fca0000000000 */
[----:B------:R-:W-:-:S05]  /*7ef0*/  F2FP.F16.F32.PACK_AB R0, RZ, R0 ;  /* 0x00000000ff00723e */ /* 0x000fca00000000ff */
[----:B------:R0:W-:Y:S01]  /*7f00*/  STG.E.U16 desc[UR50][R10.64+0x1f2], R0 ;  /* 0x0001f2000a007986 */ /* 0x0001e2000c101532 */
[----:B------:R-:W-:Y:S05]  /*7f10*/  BRA `(.L_x_289) ;  /* 0x0000002400287947 */ /* 0x000fea0003800000 */
.L_x_36:
[----:B------:R-:W-:Y:S01]  /*7f20*/  ISETP.GT.AND P0, PT, R0, 0x1, PT ;  /* 0x000000010000780c */ /* 0x000fe20003f04270 */
[----:B------:R-:W-:Y:S01]  /*7f30*/  ULDC.64 UR4, c[0x0][0x5c0] ;  /* 0x0001700000047ab9 */ /* 0x000fe20000000a00 */
[-C--:B------:R-:W-:Y:S01]  /*7f40*/  FMUL R24, R24, R23.reuse ;  /* 0x0000001718187220 */ /* 0x080fe20000400000 */
[-C--:B------:R-:W-:Y:S01]  /*7f50*/  FMUL R25, R25, R23.reuse ;  /* 0x0000001719197220 */ /* 0x080fe20000400000 */
[----:B------:R-:W-:Y:S01]  /*7f60*/  ISETP.GT.AND P3, PT, R4, RZ, P0 ;  /* 0x000000ff0400720c */ /* 0x000fe20000764270 */
[-C--:B------:R-:W-:Y:S01]  /*7f70*/  FMUL R26, R26, R23.reuse ;  /* 0x000000171a1a7220 */ /* 0x080fe20000400000 */
[----:B------:R-:W-:Y:S01]  /*7f80*/  LEA R2, P4, R172, UR4, 0x1 ;  /* 0x00000004ac027c11 */ /* 0x000fe2000f8808ff */
[-C--:B------:R-:W-:Y:S01]  /*7f90*/  FMUL R27, R27, R23.reuse ;  /* 0x000000171b1b7220 */ /* 0x080fe20000400000 */
[----:B------:R-:W-:Y:S01]  /*7fa0*/  F2FP.F16.F32.PACK_AB R24, RZ, R24 ;  /* 0x00000018ff18723e */ /* 0x000fe200000000ff */
[-C--:B------:R-:W-:Y:S01]  /*7fb0*/  FMUL R28, R28, R23.reuse ;  /* 0x000000171c1c7220 */ /* 0x080fe20000400000 */
[----:B------:R-:W-:Y:S01]  /*7fc0*/  LEA.HI.X R3, R172, UR5, R175, 0x1, P4 ;  /* 0x00000005ac037c11 */ /* 0x000fe2000a0f0caf */
[----:B------:R-:W-:Y:S01]  /*7fd0*/  FMUL R29, R29, R23 ;  /* 0x000000171d1d7220 */ /* 0x000fe20000400000 */
[----:B------:R-:W-:Y:S01]  /*7fe0*/  F2FP.F16.F32.PACK_AB R25, RZ, R25 ;  /* 0x00000019ff19723e */ /* 0x000fe200000000ff */
[-C--:B------:R-:W-:Y:S01]  /*7ff0*/  FMUL R30, R30, R23.reuse ;  /* 0x000000171e1e7220 */ /* 0x080fe20000400000 */
[----:B------:R-:W-:Y:S01]  /*8000*/  SHF.L.U64.HI R11, R10, 0x4, R11 ;  /* 0x000000040a0b7819 */ /* 0x000fe2000001020b */
[----:B------:R-:W-:Y:S01]  /*8010*/  @P1 STG.E.U16 desc[UR50][R2.64], R24 ;  /* 0x0000001802001986 */ /* 0x000fe2000c101532 */
[----:B------:R-:W-:Y:S01]  /*8020*/  ISETP.GT.AND P1, PT, R0, 0x8, PT ;  /* 0x000000080000780c */ /* 0x000fe20003f24270 */
[-C--:B------:R-:W-:Y:S01]  /*8030*/  FMUL R31, R31, R23.reuse ;  /* 0x000000171f1f7220 */ /* 0x080fe20000400000 */
[----:B------:R-:W-:Y:S01]  /*8040*/  ISETP.GT.AND P4, PT, R4, 0x8, P0 ;  /* 0x000000080400780c */ /* 0x000fe20000784270 */
[----:B------:R-:W-:Y:S01]  /*8050*/  @P3 STG.E.U16 desc[UR50][R2.64+0x2], R25 ;  /* 0x0000021902003986 */ /* 0x000fe2000c101532 */
[----:B------:R-:W-:Y:S01]  /*8060*/  LEA R6, P3, R10, R2, 0x4 ;  /* 0x000000020a067211 */ /* 0x000fe200078620ff */
[-C--:B------:R-:W-:Y:S01]  /*8070*/  FMUL R32, R32, R23.reuse ;  /* 0x0000001720207220 */ /* 0x080fe20000400000 */
[----:B------:R-:W-:Y:S01]  /*8080*/  ISETP.GT.AND P2, PT, R4, 0x8, P2 ;  /* 0x000000080400780c */ /* 0x000fe20001744270 */
[-C--:B------:R-:W-:Y:S01]  /*8090*/  FMUL R33, R33, R23.reuse ;  /* 0x0000001721217220 */ /* 0x080fe20000400000 */
[----:B------:R-:W-:Y:S01]  /*80a0*/  ISETP.GT.AND P0, PT, R0, 0x9, PT ;  /* 0x000000090000780c */ /* 0x000fe20003f04270 */
[----:B------:R-:W-:Y:S01]  /*80b0*/  IMAD.X R7, R11, 0x1, R3, P3 ;  /* 0x000000010b077824 */ /* 0x000fe200018e0603 */
[----:B------:R-:W-:Y:S01]  /*80c0*/  ISETP.GT.AND P5, PT, R4, RZ, P1 ;  /* 0x000000ff0400720c */ /* 0x000fe20000fa4270 */
[-C--:B------:R-:W-:Y:S01]  /*80d0*/  FMUL R34, R34, R23.reuse ;  /* 0x0000001722227220 */ /* 0x080fe20000400000 */
[----:B------:R-:W-:Y:S01]  /*80e0*/  ISETP.GT.AND P3, PT, R4, RZ, P0 ;  /* 0x000000ff0400720c */ /* 0x000fe20000764270 */
[-C--:B------:R-:W-:Y:S01]  /*80f0*/  FMUL R35, R35, R23.reuse ;  /* 0x0000001723237220 */ /* 0x080fe20000400000 */
[----:B------:R-:W-:Y:S01]  /*8100*/  F2FP.F16.F32.PACK_AB R26, RZ, R26 ;  /* 0x0000001aff1a723e */ /* 0x000fe200000000ff */
[----:B------:R-:W-:Y:S01]  /*8110*/  FMUL R36, R36, R23 ;  /* 0x0000001724247220 */ /* 0x000fe20000400000 */
[----:B------:R-:W-:Y:S01]  /*8120*/  F2FP.F16.F32.PACK_AB R27, RZ, R27 ;  /* 0x0000001bff1b723e */ /* 0x000fe200000000ff */
[----:B------:R-:W-:Y:S01]  /*8130*/  FMUL R37, R37, R23 ;  /* 0x0000001725257220 */ /* 0x000fe20000400000 */
[----:B------:R-:W-:Y:S01]  /*8140*/  F2FP.F16.F32.PACK_AB R28, RZ, R28 ;  /* 0x0000001cff1c723e */ /* 0x000fe200000000ff */
[----:B------:R-:W-:Y:S01]  /*8150*/  @P2 STG.E.U16 desc[UR50][R6.64], R26 ;  /* 0x0000001a06002986 */ /* 0x000fe2000c101532 */
[----:B------:R-:W-:Y:S01]  /*8160*/  F2FP.F16.F32.PACK_AB R29, RZ, R29 ;  /* 0x0000001dff1d723e */ /* 0x000fe200000000ff */
[-C--:B------:R-:W-:Y:S01]  /*8170*/  FMUL R38, R38, R23.reuse ;  /* 0x0000001726267220 */ /* 0x080fe20000400000 */
[----:B------:R-:W-:Y:S01]  /*8180*/  ISETP.GT.AND P2, PT, R4, 0x8, P1 ;  /* 0x000000080400780c */ /* 0x000fe20000f44270 */
[----:B------:R-:W-:Y:S01]  /*8190*/  @P4 STG.E.U16 desc[UR50][R6.64+0x2], R27 ;  /* 0x0000021b06004986 */ /* 0x000fe2000c101532 */
[----:B------:R-:W-:Y:S01]  /*81a0*/  ISETP.GT.AND P1, PT, R0, 0x10, PT ;  /* 0x000000100000780c */ /* 0x000fe20003f24270 */
[-C--:B------:R-:W-:Y:S01]  /*81b0*/  FMUL R39, R39, R23.reuse ;  /* 0x0000001727277220 */ /* 0x080fe20000400000 */
[----:B------:R-:W-:Y:S01]  /*81c0*/  F2FP.F16.F32.PACK_AB R30, RZ, R30 ;  /* 0x0000001eff1e723e */ /* 0x000fe200000000ff */
[----:B------:R-:W-:Y:S01]  /*81d0*/  @P5 STG.E.U16 desc[UR50][R2.64+0x10], R28 ;  /* 0x0000101c02005986 */ /* 0x000fe2000c101532 */
[----:B------:R-:W-:Y:S01]  /*81e0*/  ISETP.GT.AND P4, PT, R4, RZ, P1 ;  /* 0x000000ff0400720c */ /* 0x000fe20000f84270 */
[----:B------:R-:W-:Y:S01]  /*81f0*/  FMUL R40, R40, R23 ;  /* 0x0000001728287220 */ /* 0x000fe20000400000 */
[----:B------:R-:W-:Y:S01]  /*8200*/  F2FP.F16.F32.PACK_AB R31, RZ, R31 ;  /* 0x0000001fff1f723e */ /* 0x000fe200000000ff */
[----:B------:R-:W-:Y:S01]  /*8210*/  @P3 STG.E.U16 desc[UR50][R2.64+0x12], R29 ;  /* 0x0000121d02003986 */ /* 0x000fe2000c101532 */
[----:B------:R-:W-:Y:S01]  /*8220*/  ISETP.GT.AND P3, PT, R4, 0x8, P0 ;  /* 0x000000080400780c */ /* 0x000fe20000764270 */
[-C--:B------:R-:W-:Y:S01]  /*8230*/  FMUL R41, R41, R23.reuse ;  /* 0x0000001729297220 */ /* 0x080fe20000400000 */
[----:B------:R-:W-:Y:S01]  /*8240*/  ISETP.GT.AND P0, PT, R0, 0x11, PT ;  /* 0x000000110000780c */ /* 0x000fe20003f04270 */
[----:B------:R-:W-:Y:S01]  /*8250*/  @P2 STG.E.U16 desc[UR50][R6.64+0x10], R30 ;  /* 0x0000101e06002986 */ /* 0x000fe2000c101532 */
[----:B------:R-:W-:Y:S01]  /*8260*/  F2FP.F16.F32.PACK_AB R32, RZ, R32 ;  /* 0x00000020ff20723e */ /* 0x000fe200000000ff */
[-C--:B------:R-:W-:Y:S01]  /*8270*/  FMUL R42, R42, R23.reuse ;  /* 0x000000172a2a7220 */ /* 0x080fe20000400000 */
[C---:B------:R-:W-:Y:S01]  /*8280*/  ISETP.GT.AND P5, PT, R4.reuse, RZ, P0 ;  /* 0x000000ff0400720c */ /* 0x040fe200007a4270 */
[-C--:B------:R-:W-:Y:S01]  /*8290*/  FMUL R43, R43, R23.reuse ;  /* 0x000000172b2b7220 */ /* 0x080fe20000400000 */
[----:B------:R-:W-:Y:S01]  /*82a0*/  ISETP.GT.AND P2, PT, R4, 0x8, P1 ;  /* 0x000000080400780c */ /* 0x000fe20000f44270 */
[-C--:B------:R-:W-:Y:S01]  /*82b0*/  FMUL R44, R44, R23.reuse ;  /* 0x000000172c2c7220 */ /* 0x080fe20000400000 */
[----:B------:R-:W-:Y:S01]  /*82c0*/  ISETP.GT.AND P1, PT, R0, 0x18, PT ;  /* 0x000000180000780c */ /* 0x000fe20003f24270 */
[----:B------:R-:W-:Y:S01]  /*82d0*/  FMUL R45, R45, R23 ;  /* 0x000000172d2d7220 */ /* 0x000fe20000400000 */
[----:B------:R-:W-:Y:S01]  /*82e0*/  F2FP.F16.F32.PACK_AB R33, RZ, R33 ;  /* 0x00000021ff21723e */ /* 0x000fe200000000ff */
[----:B------:R-:W-:Y:S01]  /*82f0*/  @P3 STG.E.U16 desc[UR50][R6.64+0x12], R31 ;  /* 0x0000121f06003986 */ /* 0x000fe2000c101532 */
[----:B------:R-:W-:Y:S01]  /*8300*/  ISETP.GT.AND P3, PT, R4, 0x8, P0 ;  /* 0x000000080400780c */ /* 0x000fe20000764270 */
[-C--:B------:R-:W-:Y:S01]  /*8310*/  FMUL R46, R46, R23.reuse ;  /* 0x000000172e2e7220 */ /* 0x080fe20000400000 */
[----:B------:R-:W-:Y:S01]  /*8320*/  ISETP.GT.AND P0, PT, R0, 0x19, PT ;  /* 0x000000190000780c */ /* 0x000fe20003f04270 */
[----:B------:R-:W-:Y:S01]  /*8330*/  @P4 STG.E.U16 desc[UR50][R2.64+0x20], R32 ;  /* 0x0000202002004986 */ /* 0x000fe2000c101532 */
[C---:B------:R-:W-:Y:S01]  /*8340*/  ISETP.GT.AND P4, PT, R4.reuse, RZ, P1 ;  /* 0x000000ff0400720c */ /* 0x040fe20000f84270 */
[-C--:B------:R-:W-:Y:S01]  /*8350*/  FMUL R47, R47, R23.reuse ;  /* 0x000000172f2f7220 */ /* 0x080fe20000400000 */
[----:B------:R-:W-:Y:S01]  /*8360*/  F2FP.F16.F32.PACK_AB R34, RZ, R34 ;  /* 0x00000022ff22723e */ /* 0x000fe200000000ff */
[----:B------:R-:W-:Y:S01]  /*8370*/  @P5 STG.E.U16 desc[UR50][R2.64+0x22], R33 ;  /* 0x0000222102005986 */ /* 0x000fe2000c101532 */
[----:B------:R-:W-:Y:S01]  /*8380*/  ISETP.GT.AND P5, PT, R4, RZ, P0 ;  /* 0x000000ff0400720c */ /* 0x000fe200007a4270 */
        /* <DEDUP_REMOVED lines=15> */
[----:B------:R-:W-:Y:S01]  /*8480*/  ISETP.GT.AND P4, PT, R4, RZ, P1 ;  /* 0x000000ff0400720c */ /* 0x000fe20000f84270 */
[-C--:B------:R-:W-:Y:S01]  /*8490*/  FMUL R52, R52, R23.reuse ;  /* 0x0000001734347220 */ /* 0x080fe20000400000 */
[----:B------:R-:W-:Y:S01]  /*84a0*/  F2FP.F16.F32.PACK_AB R38, RZ, R38 ;  /* 0x00000026ff26723e */ /* 0x000fe200000000ff */
[-C--:B------:R-:W-:Y:S01]  /*84b0*/  FMUL R53, R53, R23.reuse ;  /* 0x0000001735357220 */ /* 0x080fe20000400000 */
        /* <DEDUP_REMOVED lines=325> */
[----:B------:R-:W-:Y:S01]  /*9910*/  FMUL R151, R151, R23 ;  /* 0x0000001797977220 */ /* 0x000fe20000400000 */
[----:B------:R-:W-:Y:S01]  /*9920*/  ISETP.GT.AND P2, PT, R4, 0x8, P1 ;  /* 0x000000080400780c */ /* 0x000fe20000f44270 */
[----:B------:R-:W-:Y:S01]  /*9930*/  @P3 STG.E.U16 desc[UR50][R6.64+0x132], R103 ;  /* 0x0001326706003986 */ /* 0x000fe2000c101532 */
[----:B------:R-:W-:-:S02]  /*9940*/  ISETP.GT.AND P1, PT, R0, 0xa8, PT ;  /* 0x000000a80000780c */ /* 0x000fc40003f24270 */
[----:B------:R-:W-:Y:S01]  /*9950*/  F2FP.F16.F32.PACK_AB R105, RZ, R105 ;  /* 0x00000069ff69723e */ /* 0x000fe200000000ff */
[----:B------:R-:W-:Y:S01]  /*9960*/  @P4 STG.E.U16 desc[UR50][R2.64+0x140], R104 ;  /* 0x0001406802004986 */ /* 0x000fe2000c101532 */
[----:B------:R-:W-:Y:S02]  /*9970*/  ISETP.GT.AND P3, PT, R4, 0x8, P0 ;  /* 0x000000080400780c */ /* 0x000fe40000764270 */
[----:B------:R-:W-:Y:S01]  /*9980*/  ISETP.GT.AND P0, PT, R0, 0xa9, PT ;  /* 0x000000a90000780c */ /* 0x000fe20003f04270 */
[----:B------:R-:W-:Y:S01]  /*9990*/  @P5 STG.E.U16 desc[UR50][R2.64+0x142], R105 ;  /* 0x0001426902005986 */ /* 0x000fe2000c101532 */
[C---:B------:R-:W-:Y:S02]  /*99a0*/  ISETP.GT.AND P4, PT, R4.reuse, RZ, P1 ;  /* 0x000000ff0400720c */ /* 0x040fe40000f84270 */
[----:B------:R-:W-:Y:S02]  /*99b0*/  F2FP.F16.F32.PACK_AB R106, RZ, R106 ;  /* 0x0000006aff6a723e */ /* 0x000fe400000000ff */
[----:B------:R-:W-:-:S02]  /*99c0*/  ISETP.GT.AND P5, PT, R4, RZ, P0 ;  /* 0x000000ff0400720c */ /* 0x000fc400007a4270 */
[----:B------:R-:W-:Y:S01]  /*99d0*/  F2FP.F16.F32.PACK_AB R107, RZ, R107 ;  /* 0x0000006bff6b723e */ /* 0x000fe200000000ff */
[----:B------:R-:W-:Y:S01]  /*99e0*/  @P2 STG.E.U16 desc[UR50][R6.64+0x140], R106 ;  /* 0x0001406a06002986 */ /* 0x000fe2000c101532 */
[----:B------:R-:W-:Y:S02]  /*99f0*/  F2FP.F16.F32.PACK_AB R108, RZ, R108 ;  /* 0x0000006cff6c723e */ /* 0x000fe400000000ff */
[----:B------:R-:W-:Y:S01]  /*9a00*/  ISETP.GT.AND P2, PT, R4, 0x8, P1 ;  /* 0x000000080400780c */ /* 0x000fe20000f44270 */
[----:B------:R-:W-:Y:S01]  /*9a10*/  @P3 STG.E.U16 desc[UR50][R6.64+0x142], R107 ;  /* 0x0001426b06003986 */ /* 0x000fe2000c101532 */
[----:B------:R-:W-:Y:S02]  /*9a20*/  ISETP.GT.AND P1, PT, R0, 0xb0, PT ;  /* 0x000000b00000780c */ /* 0x000fe40003f24270 */
[----:B------:R-:W-:Y:S01]  /*9a30*/  F2FP.F16.F32.PACK_AB R109, RZ, R109 ;  /* 0x0000006dff6d723e */ /* 0x000fe200000000ff */
[----:B------:R-:W-:Y:S01]  /*9a40*/  @P4 STG.E.U16 desc[UR50][R2.64+0x150], R108 ;  /* 0x0001506c02004986 */ /* 0x000fe2000c101532 */
[----:B------:R-:W-:-:S02]  /*9a50*/  ISETP.GT.AND P3, PT, R4, 0x8, P0 ;  /* 0x000000080400780c */ /* 0x000fc40000764270 */
[----:B------:R-:W-:Y:S01]  /*9a60*/  ISETP.GT.AND P0, PT, R0, 0xb1, PT ;  /* 0x000000b10000780c */ /* 0x000fe20003f04270 */
[----:B------:R-:W-:Y:S01]  /*9a70*/  @P5 STG.E.U16 desc[UR50][R2.64+0x152], R109 ;  /* 0x0001526d02005986 */ /* 0x000fe2000c101532 */
[C---:B------:R-:W-:Y:S02]  /*9a80*/  ISETP.GT.AND P4, PT, R4.reuse, RZ, P1 ;  /* 0x000000ff0400720c */ /* 0x040fe40000f84270 */
[----:B------:R-:W-:Y:S02]  /*9a90*/  F2FP.F16.F32.PACK_AB R110, RZ, R110 ;  /* 0x0000006eff6e723e */ /* 0x000fe400000000ff */
[----:B------:R-:W-:Y:S02]  /*9aa0*/  ISETP.GT.AND P5, PT, R4, RZ, P0 ;  /* 0x000000ff0400720c */ /* 0x000fe400007a4270 */
[----:B------:R-:W-:Y:S01]  /*9ab0*/  F2FP.F16.F32.PACK_AB R111, RZ, R111 ;  /* 0x0000006fff6f723e */ /* 0x000fe200000000ff */
[----:B------:R-:W-:Y:S01]  /*9ac0*/  @P2 STG.E.U16 desc[UR50][R6.64+0x150], R110 ;  /* 0x0001506e06002986 */ /* 0x000fe2000c101532 */
[----:B------:R-:W-:-:S02]  /*9ad0*/  F2FP.F16.F32.PACK_AB R112, RZ, R112 ;  /* 0x00000070ff70723e */ /* 0x000fc400000000ff */
[----:B------:R-:W-:Y:S01]  /*9ae0*/  ISETP.GT.AND P2, PT, R4, 0x8, P1 ;  /* 0x000000080400780c */ /* 0x000fe20000f44270 */
[----:B------:R-:W-:Y:S01]  /*9af0*/  @P3 STG.E.U16 desc[UR50][R6.64+0x152], R111 ;  /* 0x0001526f06003986 */ /* 0x000fe2000c101532 */
[----:B------:R-:W-:Y:S02]  /*9b00*/  ISETP.GT.AND P1, PT, R0, 0xb8, PT ;  /* 0x000000b80000780c */ /* 0x000fe40003f24270 */
[----:B------:R-:W-:Y:S01]  /*9b10*/  F2FP.F16.F32.PACK_AB R113, RZ, R113 ;  /* 0x00000071ff71723e */ /* 0x000fe200000000ff */
[----:B------:R-:W-:Y:S01]  /*9b20*/  @P4 STG.E.U16 desc[UR50][R2.64+0x160], R112 ;  /* 0x0001607002004986 */ /* 0x000fe2000c101532 */
[----:B------:R-:W-:Y:S02]  /*9b30*/  ISETP.GT.AND P3, PT, R4, 0x8, P0 ;  /* 0x000000080400780c */ /* 0x000fe40000764270 */
[----:B------:R-:W-:Y:S01]  /*9b40*/  ISETP.GT.AND P0, PT, R0, 0xb9, PT ;  /* 0x000000b90000780c */ /* 0x000fe20003f04270 */
[----:B------:R-:W-:Y:S01]  /*9b50*/  @P5 STG.E.U16 desc[UR50][R2.64+0x162], R113 ;  /* 0x0001627102005986 */ /* 0x000fe2000c101532 */
[----:B------:R-:W-:-:S02]  /*9b60*/  ISETP.GT.AND P4, PT, R4, RZ, P1 ;  /* 0x000000ff0400720c */ /* 0x000fc40000f84270 */
[----:B------:R-:W-:Y:S02]  /*9b70*/  F2FP.F16.F32.PACK_AB R114, RZ, R114 ;  /* 0x00000072ff72723e */ /* 0x000fe400000000ff */
[C---:B------:R-:W-:Y:S02]  /*9b80*/  ISETP.GT.AND P5, PT, R4.reuse, RZ, P0 ;  /* 0x000000ff0400720c */ /* 0x040fe400007a4270 */
[----:B------:R-:W-:Y:S01]  /*9b90*/  F2FP.F16.F32.PACK_AB R115, RZ, R115 ;  /* 0x00000073ff73723e */ /* 0x000fe200000000ff */
[----:B------:R-:W-:Y:S01]  /*9ba0*/  @P2 STG.E.U16 desc[UR50][R6.64+0x160], R114 ;  /* 0x0001607206002986 */ /* 0x000fe2000c101532 */
[----:B------:R-:W-:Y:S02]  /*9bb0*/  F2FP.F16.F32.PACK_AB R116, RZ, R116 ;  /* 0x00000074ff74723e */ /* 0x000fe400000000ff */
        /* <DEDUP_REMOVED lines=65> */
[----:B------:R-:W-:Y:S02]  /*9fd0*/  ISETP.GT.AND P5, PT, R4, RZ, P0 ;  /* 0x000000ff0400720c */ /* 0x000fe400007a4270 */
[----:B------:R-:W-:Y:S02]  /*9fe0*/  F2FP.F16.F32.PACK_AB R134, RZ, R134 ;  /* 0x00000086ff86723e */ /* 0x000fe400000000ff */
[----:B------:R-:W-:Y:S02]  /*9ff0*/  F2FP.F16.F32.PACK_AB R135, RZ, R135 ;  /* 0x00000087ff87723e */ /* 0x000fe400000000ff */
[----:B------:R-:W-:Y:S01]  /*a000*/  F2FP.F16.F32.PACK_AB R136, RZ, R136 ;  /* 0x00000088ff88723e */ /* 0x000fe200000000ff */
[----:B------:R-:W-:Y:S01]  /*a010*/  @P2 STG.E.U16 desc[UR50][R6.64+0x1b0], R134 ;  /* 0x0001b08606002986 */ /* 0x000fe2000c101532 */
[----:B------:R-:W-:-:S02]  /*a020*/  F2FP.F16.F32.PACK_AB R137, RZ, R137 ;  /* 0x00000089ff89723e */ /* 0x000fc400000000ff */
[C---:B------:R-:W-:Y:S01]  /*a030*/  ISETP.GT.AND P1, PT, R4.reuse, 0x8, P1 ;  /* 0x000000080400780c */ /* 0x040fe20000f24270 */
[----:B------:R-:W-:Y:S01]  /*a040*/  @P3 STG.E.U16 desc[UR50][R6.64+0x1b2], R135 ;  /* 0x0001b28706003986 */ /* 0x000fe2000c101532 */
[----:B------:R-:W-:Y:S02]  /*a050*/  ISETP.GT.AND P2, PT, R4, 0x8, P0 ;  /* 0x000000080400780c */ /* 0x000fe40000744270 */
[C---:B------:R-:W-:Y:S01]  /*a060*/  ISETP.GT.AND P0, PT, R0.reuse, 0xe9, PT ;  /* 0x000000e90000780c */ /* 0x040fe20003f04270 */
[----:B------:R-:W-:Y:S01]  /*a070*/  @P4 STG.E.U16 desc[UR50][R2.64+0x1c0], R136 ;  /* 0x0001c08802004986 */ /* 0x000fe2000c101532 */
[----:B------:R-:W-:Y:S02]  /*a080*/  ISETP.GT.AND P4, PT, R0, 0xe8, PT ;  /* 0x000000e80000780c */ /* 0x000fe40003f84270 */
[----:B------:R-:W-:Y:S01]  /*a090*/  F2FP.F16.F32.PACK_AB R138, RZ, R138 ;  /* 0x0000008aff8a723e */ /* 0x000fe200000000ff */
[----:B------:R-:W-:Y:S01]  /*a0a0*/  @P5 STG.E.U16 desc[UR50][R2.64+0x1c2], R137 ;  /* 0x0001c28902005986 */ /* 0x000fe2000c101532 */
[----:B------:R-:W-:-:S02]  /*a0b0*/  ISETP.GT.AND P5, PT, R4, RZ, P4 ;  /* 0x000000ff0400720c */ /* 0x000fc400027a4270 */
[----:B------:R-:W-:Y:S01]  /*a0c0*/  F2FP.F16.F32.PACK_AB R139, RZ, R139 ;  /* 0x0000008bff8b723e */ /* 0x000fe200000000ff */
[----:B------:R-:W-:Y:S01]  /*a0d0*/  @P1 STG.E.U16 desc[UR50][R6.64+0x1c0], R138 ;  /* 0x0001c08a06001986 */ /* 0x000fe2000c101532 */
[----:B------:R-:W-:Y:S02]  /*a0e0*/  F2FP.F16.F32.PACK_AB R140, RZ, R140 ;  /* 0x0000008cff8c723e */ /* 0x000fe400000000ff */
[C---:B------:R-:W-:Y:S01]  /*a0f0*/  ISETP.GT.AND P3, PT, R4.reuse, RZ, P0 ;  /* 0x000000ff0400720c */ /* 0x040fe20000764270 */
[----:B------:R-:W-:Y:S01]  /*a100*/  @P2 STG.E.U16 desc[UR50][R6.64+0x1c2], R139 ;  /* 0x0001c28b06002986 */ /* 0x000fe2000c101532 */
[C---:B------:R-:W-:Y:S02]  /*a110*/  ISETP.GT.AND P4, PT, R4.reuse, 0x8, P4 ;  /* 0x000000080400780c */ /* 0x040fe40002784270 */
[----:B------:R-:W-:Y:S02]  /*a120*/  F2FP.F16.F32.PACK_AB R141, RZ, R141 ;  /* 0x0000008dff8d723e */ /* 0x000fe400000000ff */
[----:B------:R-:W-:Y:S01]  /*a130*/  F2FP.F16.F32.PACK_AB R142, RZ, R142 ;  /* 0x0000008eff8e723e */ /* 0x000fe200000000ff */
[----:B------:R-:W-:Y:S01]  /*a140*/  @P5 STG.E.U16 desc[UR50][R2.64+0x1d0], R140 ;  /* 0x0001d08c02005986 */ /* 0x000fe2000c101532 */
[----:B------:R-:W-:-:S02]  /*a150*/  ISETP.GT.AND P5, PT, R4, 0x8, P0 ;  /* 0x000000080400780c */ /* 0x000fc400007a4270 */
[----:B------:R-:W-:Y:S02]  /*a160*/  F2FP.F16.F32.PACK_AB R143, RZ, R143 ;  /* 0x0000008fff8f723e */ /* 0x000fe400000000ff */
[C---:B------:R-:W-:Y:S01]  /*a170*/  ISETP.GT.AND P0, PT, R0.reuse, 0xf1, PT ;  /* 0x000000f10000780c */ /* 0x040fe20003f04270 */
[----:B------:R-:W-:Y:S01]  /*a180*/  @P3 STG.E.U16 desc[UR50][R2.64+0x1d2], R141 ;  /* 0x0001d28d02003986 */ /* 0x000fe2000c101532 */
[----:B------:R-:W-:Y:S02]  /*a190*/  ISETP.GT.AND P3, PT, R0, 0xf0, PT ;  /* 0x000000f00000780c */ /* 0x000fe40003f64270 */
[----:B------:R-:W-:Y:S01]  /*a1a0*/  F2FP.F16.F32.PACK_AB R144, RZ, R144 ;  /* 0x00000090ff90723e */ /* 0x000fe200000000ff */
[----:B------:R-:W-:Y:S01]  /*a1b0*/  @P4 STG.E.U16 desc[UR50][R6.64+0x1d0], R142 ;  /* 0x0001d08e06004986 */ /* 0x000fe2000c101532 */
[C---:B------:R-:W-:Y:S02]  /*a1c0*/  ISETP.GT.AND P4, PT, R4.reuse, RZ, P3 ;  /* 0x000000ff0400720c */ /* 0x040fe40001f84270 */
[C---:B------:R-:W-:Y:S01]  /*a1d0*/  ISETP.GT.AND P3, PT, R4.reuse, 0x8, P3 ;  /* 0x000000080400780c */ /* 0x040fe20001f64270 */
[----:B------:R-:W-:Y:S01]  /*a1e0*/  @P5 STG.E.U16 desc[UR50][R6.64+0x1d2], R143 ;  /* 0x0001d28f06005986 */ /* 0x000fe2000c101532 */
[----:B------:R-:W-:-:S02]  /*a1f0*/  ISETP.GT.AND P5, PT, R4, RZ, P0 ;  /* 0x000000ff0400720c */ /* 0x000fc400007a4270 */
[----:B------:R-:W-:Y:S02]  /*a200*/  F2FP.F16.F32.PACK_AB R145, RZ, R145 ;  /* 0x00000091ff91723e */ /* 0x000fe400000000ff */
[----:B------:R-:W-:Y:S02]  /*a210*/  ISETP.GT.AND P0, PT, R4, 0x8, P0 ;  /* 0x000000080400780c */ /* 0x000fe40000704270 */
[C---:B------:R-:W-:Y:S02]  /*a220*/  ISETP.GT.AND P1, PT, R0.reuse, 0xf9, PT ;  /* 0x000000f90000780c */ /* 0x040fe40003f24270 */
[----:B------:R-:W-:Y:S01]  /*a230*/  ISETP.GT.AND P2, PT, R0, 0xf8, PT ;  /* 0x000000f80000780c */ /* 0x000fe20003f44270 */
[----:B------:R-:W-:Y:S01]  /*a240*/  @P4 STG.E.U16 desc[UR50][R2.64+0x1e0], R144 ;  /* 0x0001e09002004986 */ /* 0x000fe2000c101532 */
[C---:B------:R-:W-:Y:S01]  /*a250*/  ISETP.GT.AND P4, PT, R4.reuse, RZ, P1 ;  /* 0x000000ff0400720c */ /* 0x040fe20000f84270 */
[----:B------:R-:W-:Y:S01]  /*a260*/  @P3 IMAD.MOV.U32 R5, RZ, RZ, R7 ;  /* 0x000000ffff053224 */ /* 0x000fe200078e0007 */
[C---:B------:R-:W-:Y:S01]  /*a270*/  ISETP.GT.AND P1, PT, R4.reuse, 0x8, P1 ;  /* 0x000000080400780c */ /* 0x040fe20000f24270 */
[----:B------:R-:W-:Y:S01]  /*a280*/  @P5 STG.E.U16 desc[UR50][R2.64+0x1e2], R145 ;  /* 0x0001e29102005986 */ /* 0x000fe2000c101532 */
[----:B------:R-:W-:-:S02]  /*a290*/  ISETP.GT.AND P5, PT, R4, RZ, P2 ;  /* 0x000000ff0400720c */ /* 0x000fc400017a4270 */
[----:B------:R-:W-:Y:S01]  /*a2a0*/  ISETP.GT.AND P2, PT, R4, 0x8, P2 ;  /* 0x000000080400780c */ /* 0x000fe20001744270 */
[----:B------:R-:W-:Y:S01]  /*a2b0*/  @P3 IMAD.MOV.U32 R4, RZ, RZ, R6 ;  /* 0x000000ffff043224 */ /* 0x000fe200078e0006 */
[----:B------:R-:W-:Y:S02]  /*a2c0*/  F2FP.F16.F32.PACK_AB R146, RZ, R146 ;  /* 0x00000092ff92723e */ /* 0x000fe400000000ff */
[----:B------:R-:W-:Y:S02]  /*a2d0*/  F2FP.F16.F32.PACK_AB R147, RZ, R147 ;  /* 0x00000093ff93723e */ /* 0x000fe400000000ff */
[----:B------:R-:W-:Y:S01]  /*a2e0*/  F2FP.F16.F32.PACK_AB R148, RZ, R148 ;  /* 0x00000094ff94723e */ /* 0x000fe200000000ff */
[----:B------:R0:W-:Y:S01]  /*a2f0*/  @P3 STG.E.U16 desc[UR50][R4.64+0x1e0], R146 ;  /* 0x0001e09204003986 */ /* 0x0001e2000c101532 */
[----:B------:R-:W-:Y:S02]  /*a300*/  F2FP.F16.F32.PACK_AB R149, RZ, R149 ;  /* 0x00000095ff95723e */ /* 0x000fe400000000ff */
[----:B------:R-:W-:-:S02]  /*a310*/  F2FP.F16.F32.PACK_AB R150, RZ, R150 ;  /* 0x00000096ff96723e */ /* 0x000fc400000000ff */
[----:B------:R-:W-:Y:S01]  /*a320*/  F2FP.F16.F32.PACK_AB R151, RZ, R151 ;  /* 0x00000097ff97723e */ /* 0x000fe200000000ff */
[----:B0-----:R-:W-:Y:S02]  /*a330*/  @P0 IMAD.MOV.U32 R4, RZ, RZ, R6 ;  /* 0x000000ffff040224 */ /* 0x001fe400078e0006 */
[----:B------:R-:W-:-:S05]  /*a340*/  @P0 IMAD.MOV.U32 R5, RZ, RZ, R7 ;  /* 0x000000ffff050224 */ /* 0x000fca00078e0007 */
[----:B------:R-:W-:Y:S04]  /*a350*/  @P0 STG.E.U16 desc[UR50][R4.64+0x1e2], R147 ;  /* 0x0001e29304000986 */ /* 0x000fe8000c101532 */
[----:B------:R-:W-:Y:S04]  /*a360*/  @P5 STG.E.U16 desc[UR50][R2.64+0x1f0], R148 ;  /* 0x0001f09402005986 */ /* 0x000fe8000c101532 */
[----:B------:R0:W-:Y:S02]  /*a370*/  @P4 STG.E.U16 desc[UR50][R2.64+0x1f2], R149 ;  /* 0x0001f29502004986 */ /* 0x0001e4000c101532 */
[----:B0-----:R-:W-:-:S02]  /*a380*/  @P2 IMAD.MOV.U32 R2, RZ, RZ, R6 ;  /* 0x000000ffff022224 */ /* 0x001fc400078e0006 */
[----:B------:R-:W-:-:S05]  /*a390*/  @P2 IMAD.MOV.U32 R3, RZ, RZ, R7 ;  /* 0x000000ffff032224 */ /* 0x000fca00078e0007 */
[----:B------:R0:W-:Y:S04]  /*a3a0*/  @P2 STG.E.U16 desc[UR50][R2.64+0x1f0], R150 ;  /* 0x0001f09602002986 */ /* 0x0001e8000c101532 */
[----:B------:R0:W-:Y:S02]  /*a3b0*/  @P1 STG.E.U16 desc[UR50][R6.64+0x1f2], R151 ;  /* 0x0001f29706001986 */ /* 0x0001e4000c101532 */
.L_x_289:
[----:B------:R-:W-:Y:S05]  /*a3c0*/  BSYNC B0 ;  /* 0x0000000000007941 */ /* 0x000fea0003800000 */
.L_x_35:
[----:B0-----:R-:W-:Y:S01]  /*a3d0*/  IMAD.U32 R2, RZ, RZ, UR38 ;  /* 0x00000026ff027e24 */ /* 0x001fe2000f8e00ff */
[----:B------:R-:W-:Y:S01]  /*a3e0*/  ULDC.64 UR4, c[0x0][0x650] ;  /* 0x0001940000047ab9 */ /* 0x000fe20000000a00 */
[----:B------:R-:W-:Y:S01]  /*a3f0*/  IMAD.U32 R0, RZ, RZ, UR41 ;  /* 0x00000029ff007e24 */ /* 0x000fe2000f8e00ff */
[----:B------:R0:W-:Y:S01]  /*a400*/  SYNCS.ARRIVE.TRANS64.A1T0 RZ, [R159+UR46], RZ ;  /* 0x000000ff9fff79a7 */ /* 0x0001e2000810002e */
[----:B------:R-:W-:Y:S01]  /*a410*/  IMAD.U32 R3, RZ, RZ, UR39 ;  /* 0x00000027ff037e24 */ /* 0x000fe2000f8e00ff */
[C---:B------:R-:W-:Y:S01]  /*a420*/  LEA R16, P0, R2.reuse, R16, 0x1 ;  /* 0x0000001002107211 */ /* 0x040fe200078008ff */
[----:B-----5:R-:W-:Y:S02]  /*a430*/  IMAD.MOV.U32 R18, RZ, RZ, -0x1 ;  /* 0xffffffffff127424 */ /* 0x020fe400078e00ff */
[----:B------:R-:W-:Y:S01]  /*a440*/  IMAD.MOV.U32 R19, RZ, RZ, -0x1 ;  /* 0xffffffffff137424 */ /* 0x000fe200078e00ff */
[----:B------:R-:W-:Y:S01]  /*a450*/  LEA.HI.X R17, R2, R17, R0, 0x1, P0 ;  /* 0x0000001102117211 */ /* 0x000fe200000f0c00 */
[----:B------:R-:W-:Y:S01]  /*a460*/  IMAD.MOV.U32 R2, RZ, RZ, -0x1 ;  /* 0xffffffffff027424 */ /* 0x000fe200078e00ff */
[----:B------:R-:W-:-:S02]  /*a470*/  ISETP.GE.U32.AND P0, PT, R16, UR4, PT ;  /* 0x0000000410007c0c */ /* 0x000fc4000bf06070 */
[----:B------:R-:W-:Y:S02]  /*a480*/  PRMT R0, RZ, 0x7610, R0 ;  /* 0x00007610ff007816 */ /* 0x000fe40000000000 */
[----:B------:R-:W-:-:S13]  /*a490*/  ISETP.GE.U32.AND.EX P0, PT, R17, UR5, PT, P0 ;  /* 0x0000000511007c0c */ /* 0x000fda000bf06100 */
[----:B0-----:R-:W-:Y:S05]  /*a4a0*/  @P0 BRA `(.L_x_290) ;  /* 0x00000004008c0947 */ /* 0x001fea0003800000 */
[----:B------:R-:W0:Y:S01]  /*a4b0*/  S2UR UR7, SR_CTAID.X ;  /* 0x00000000000779c3 */ /* 0x000e220000002500 */
[----:B------:R-:W-:Y:S01]  /*a4c0*/  ULDC.64 UR4, c[0x0][0x628] ;  /* 0x00018a0000047ab9 */ /* 0x000fe20000000a00 */
[----:B------:R-:W-:Y:S01]  /*a4d0*/  ULDC UR6, c[0x0][0x150] ;  /* 0x0000540000067ab9 */ /* 0x000fe20000000800 */
[----:B------:R-:W-:Y:S01]  /*a4e0*/  ISETP.NE.U32.AND P0, PT, RZ, UR4, PT ;  /* 0x00000004ff007c0c */ /* 0x000fe2000bf05070 */
[----:B------:R-:W-:Y:S01]  /*a4f0*/  ULDC UR15, c[0x0][0x630] ;  /* 0x00018c00000f7ab9 */ /* 0x000fe20000000800 */
[C---:B------:R-:W-:Y:S01]  /*a500*/  R2UR UR16, R16.reuse ;  /* 0x00000000101072ca */ /* 0x040fe200000e0000 */
[----:B------:R-:W-:Y:S01]  /*a510*/  ULDC UR18, c[0x0][0x154] ;  /* 0x0000550000127ab9 */ /* 0x000fe20000000800 */
[----:B------:R-:W-:Y:S01]  /*a520*/  ISETP.NE.AND.EX P0, PT, RZ, UR5, PT, P0 ;  /* 0x00000005ff007c0c */ /* 0x000fe2000bf05300 */
[----:B------:R-:W1:Y:S01]  /*a530*/  S2UR UR19, SR_CTAID.Y ;  /* 0x00000000001379c3 */ /* 0x000e620000002600 */
[----:B------:R-:W-:Y:S02]  /*a540*/  R2UR UR17, R17 ;  /* 0x00000000111172ca */ /* 0x000fe400000e0000 */
[----:B------:R-:W-:-:S02]  /*a550*/  R2UR UR12, R16 ;  /* 0x00000000100c72ca */ /* 0x000fc400000e0000 */
[----:B------:R-:W-:Y:S02]  /*a560*/  R2UR UR13, R17 ;  /* 0x00000000110d72ca */ /* 0x000fe400000e0000 */
[----:B0-----:R-:W-:-:S05]  /*a570*/  I2FP.F32.U32 R0, UR7 ;  /* 0x0000000700007c45 */ /* 0x001fca0008201000 */
[----:B------:R-:W-:-:S04]  /*a580*/  FMUL R0, R0, UR6 ;  /* 0x0000000600007c20 */ /* 0x000fc80008400000 */
[----:B------:R0:W0:Y:S01]  /*a590*/  F2I.U32.TRUNC.NTZ R2, R0 ;  /* 0x0000000000027305 */ /* 0x000022000020f000 */
[----:B-1----:R-:W-:Y:S05]  /*a5a0*/  @!P0 BRA `(.L_x_291) ;  /* 0x0000000000308947 */ /* 0x002fea0003800000 */
        /* <DEDUP_REMOVED lines=12> */
.L_x_291:
[----:B------:R-:W-:Y:S01]  /*a670*/  USHF.R.U64 UR6, UR12, UR15, UR13 ;  /* 0x0000000f0c067299 */ /* 0x000fe2000800120d */
[----:B0-----:R-:W-:Y:S01]  /*a680*/  I2FP.F32.U32 R0, UR19 ;  /* 0x0000001300007c45 */ /* 0x001fe20008201000 */
[----:B------:R-:W-:Y:S01]  /*a690*/  USHF.R.U32.HI UR4, URZ, UR15, UR13 ;  /* 0x0000000f3f047299 */ /* 0x000fe2000801160d */
[----:B------:R-:W-:Y:S01]  /*a6a0*/  R2UR UR14, R2 ;  /* 0x00000000020e72ca */ /* 0x000fe200000e0000 */
[----:B------:R-:W-:Y:S02]  /*a6b0*/  UIADD3 UR9, UP0, URZ, -UR6, URZ ;  /* 0x800000063f097290 */ /* 0x000fe4000ff1e03f */
[----:B------:R-:W-:Y:S01]  /*a6c0*/  FMUL R0, R0, UR18 ;  /* 0x0000001200007c20 */ /* 0x000fe20008400000 */
[----:B------:R-:W-:Y:S01]  /*a6d0*/  ULDC.64 UR12, c[0x0][0x620] ;  /* 0x00018800000c7ab9 */ /* 0x000fe20000000a00 */
[----:B------:R-:W-:Y:S01]  /*a6e0*/  UIADD3.X UR4, URZ, ~UR4, URZ, UP0, !UPT ;  /* 0x800000043f047290 */ /* 0x000fe200087fe43f */
[----:B------:R-:W-:Y:S01]  /*a6f0*/  UMOV UR10, UR16 ;  /* 0x00000010000a7c82 */ /* 0x000fe20008000000 */
[----:B------:R-:W-:-:S02]  /*a700*/  UMOV UR11, UR17 ;  /* 0x00000011000b7c82 */ /* 0x000fc40008000000 */
[----:B------:R-:W0:Y:S01]  /*a710*/  F2I.U32.TRUNC.NTZ R0, R0 ;  /* 0x0000000000007305 */ /* 0x000e22000020f000 */
[----:B------:R-:W-:Y:S02]  /*a720*/  UIMAD UR4, UR4, UR12, URZ ;  /* 0x0000000c040472a4 */ /* 0x000fe4000f8e023f */
[----:B------:R-:W-:Y:S02]  /*a730*/  UIMAD.WIDE.U32 UR10, UR9, UR12, UR10 ;  /* 0x0000000c090a72a5 */ /* 0x000fe4000f8e000a */
[----:B------:R-:W-:Y:S01]  /*a740*/  UIMAD UR9, UR9, UR13, UR4 ;  /* 0x0000000d090972a4 */ /* 0x000fe2000f8e0204 */
[----:B------:R-:W-:Y:S01]  /*a750*/  ULDC UR22, c[0x0][0x658] ;  /* 0x0001960000167ab9 */ /* 0x000fe20000000800 */
[----:B------:R-:W-:Y:S02]  /*a760*/  UMOV UR12, 0xffffffff ;  /* 0xffffffff000c7882 */ /* 0x000fe40000000000 */
[----:B------:R-:W-:Y:S01]  /*a770*/  UIADD3 UR11, UR11, UR9, URZ ;  /* 0x000000090b0b7290 */ /* 0x000fe2000fffe03f */
[----:B------:R-:W-:Y:S01]  /*a780*/  ULDC UR13, c[0x0][0x618] ;  /* 0x00018600000d7ab9 */ /* 0x000fe20000000800 */
[----:B------:R-:W-:Y:S01]  /*a790*/  ULDC.64 UR4, c[0x0][0x640] ;  /* 0x0001900000047ab9 */ /* 0x000fe20000000a00 */
[----:B------:R-:W-:Y:S01]  /*a7a0*/  USHF.L.U32 UR18, UR12, UR22, URZ ;  /* 0x000000160c127299 */ /* 0x000fe2000800063f */
[----:B------:R-:W-:Y:S01]  /*a7b0*/  ISETP.NE.U32.AND P0, PT, RZ, UR4, PT ;  /* 0x00000004ff007c0c */ /* 0x000fe2000bf05070 */
[----:B------:R-:W-:Y:S01]  /*a7c0*/  USHF.R.U64 UR12, UR10, UR13, UR11 ;  /* 0x0000000d0a0c7299 */ /* 0x000fe2000800120b */
[----:B0-----:R-:W-:Y:S01]  /*a7d0*/  R2UR UR16, R0 ;  /* 0x00000000001072ca */ /* 0x001fe200000e0000 */
[----:B------:R-:W-:Y:S01]  /*a7e0*/  USHF.R.U32.HI UR10, URZ, UR13, UR11 ;  /* 0x0000000d3f0a7299 */ /* 0x000fe2000801160b */
[----:B------:R-:W-:Y:S01]  /*a7f0*/  ISETP.NE.AND.EX P0, PT, RZ, UR5, PT, P0 ;  /* 0x00000005ff007c0c */ /* 0x000fe2000bf05300 */
[----:B------:R-:W-:Y:S01]  /*a800*/  ULDC UR17, c[0x0][0x608] ;  /* 0x0001820000117ab9 */ /* 0x000fe20000000800 */
[----:B------:R-:W-:-:S02]  /*a810*/  ULOP3.LUT UR23, URZ, UR18, URZ, 0x33, !UPT ;  /* 0x000000123f177292 */ /* 0x000fc4000f8e333f */
[----:B------:R-:W-:Y:S02]  /*a820*/  USHF.R.U64 UR18, UR12, UR17, UR10 ;  /* 0x000000110c127299 */ /* 0x000fe4000800120a */
[----:B------:R-:W-:Y:S01]  /*a830*/  USHF.R.U32.HI UR10, URZ, UR17, UR10 ;  /* 0x000000113f0a7299 */ /* 0x000fe2000801160a */
[----:B------:R-:W-:Y:S01]  /*a840*/  UMOV UR20, 0x1 ;  /* 0x0000000100147882 */ /* 0x000fe20000000000 */
[----:B------:R-:W-:Y:S02]  /*a850*/  UIADD3 UR14, -UR14, URZ, URZ ;  /* 0x0000003f0e0e7290 */ /* 0x000fe4000fffe13f */
[----:B------:R-:W-:Y:S02]  /*a860*/  USHF.L.U32 UR13, UR20, UR22, URZ ;  /* 0x00000016140d7299 */ /* 0x000fe4000800063f */
[----:B------:R-:W-:Y:S01]  /*a870*/  USHF.R.U64 UR20, UR18, UR22, UR10 ;  /* 0x0000001612147299 */ /* 0x000fe2000800120a */
[----:B------:R-:W-:Y:S01]  /*a880*/  ULDC UR15, c[0x0][0x144] ;  /* 0x00005100000f7ab9 */ /* 0x000fe20000000800 */
[----:B------:R-:W-:Y:S01]  /*a890*/  ULDC UR8, c[0x0][0x600] ;  /* 0x0001800000087ab9 */ /* 0x000fe20000000800 */
[----:B------:R-:W-:-:S02]  /*a8a0*/  UIADD3 UR21, -UR16, URZ, URZ ;  /* 0x0000003f10157290 */ /* 0x000fc4000fffe13f */
[----:B------:R-:W-:Y:S02]  /*a8b0*/  USHF.R.U32.HI UR17, URZ, UR22, UR10 ;  /* 0x000000163f117299 */ /* 0x000fe4000801160a */
[----:B------:R-:W-:Y:S02]  /*a8c0*/  UIADD3 UR9, UR8, -0x1, URZ ;  /* 0xffffffff08097890 */ /* 0x000fe4000fffe03f */
[----:B------:R-:W-:Y:S01]  /*a8d0*/  UIMAD UR22, UR15, UR14, UR7 ;  /* 0x0000000e0f1672a4 */ /* 0x000fe2000f8e0207 */
[----:B------:R-:W-:Y:S01]  /*a8e0*/  ULDC UR26, c[0x0][0x148] ;  /* 0x00005200001a7ab9 */ /* 0x000fe20000000800 */
[----:B------:R-:W-:Y:S01]  /*a8f0*/  ULDC UR24, c[0x0][0x648] ;  /* 0x0001920000187ab9 */ /* 0x000fe20000000800 */
[----:B------:R-:W-:Y:S01]  /*a900*/  ULDC UR25, c[0x0][0x638] ;  /* 0x00018e0000197ab9 */ /* 0x000fe20000000800 */
        /* <DEDUP_REMOVED lines=12> */
.L_x_292:
[----:B------:R-:W-:Y:S01]  /*a9d0*/  UISETP.NE.AND UP0, UPT, UR40, URZ, UPT ;  /* 0x0000003f2800728c */ /* 0x000fe2000bf05270 */
[----:B------:R-:W-:Y:S01]  /*a9e0*/  IMAD.MOV.U32 R0, RZ, RZ, 0x1 ;  /* 0x00000001ff007424 */ /* 0x000fe200078e00ff */
[----:B------:R-:W-:Y:S01]  /*a9f0*/  USHF.R.U64 UR4, UR16, UR24, UR17 ;  /* 0x0000001810047299 */ /* 0x000fe20008001211 */
[----:B------:R-:W-:Y:S01]  /*aa00*/  IMAD.U32 R19, RZ, RZ, UR6 ;  /* 0x00000006ff137e24 */ /* 0x000fe2000f8e00ff */
[----:B------:R-:W-:Y:S02]  /*aa10*/  ULOP3.LUT UR18, UR18, UR23, URZ, 0xc0, !UPT ;  /* 0x0000001712127292 */ /* 0x000fe4000f8ec03f */
[----:B------:R-:W-:Y:S02]  /*aa20*/  UIADD3 UR5, -UR4, URZ, URZ ;  /* 0x0000003f04057290 */ /* 0x000fe4000fffe13f */
[----:B------:R-:W-:Y:S02]  /*aa30*/  ULOP3.LUT UR9, UR12, UR9, URZ, 0xc0, !UPT ;  /* 0x000000090c097292 */ /* 0x000fe4000f8ec03f */
[----:B------:R-:W-:-:S02]  /*aa40*/  UIMAD UR4, UR13, UR4, UR18 ;  /* 0x000000040d0472a4 */ /* 0x000fc4000f8e0212 */
[----:B------:R-:W-:Y:S02]  /*aa50*/  @UP0 UIMAD UR22, UR26, UR21, UR19 ;  /* 0x000000151a1602a4 */ /* 0x000fe4000f8e0213 */
[----:B------:R-:W-:Y:S01]  /*aa60*/  UIMAD UR5, UR5, UR25, UR20 ;  /* 0x00000019050572a4 */ /* 0x000fe2000f8e0214 */
[----:B------:R-:W-:Y:S02]  /*aa70*/  ULDC UR7, c[0x0][0x610] ;  /* 0x0001840000077ab9 */ /* 0x000fe40000000800 */
[----:B------:R-:W-:Y:S02]  /*aa80*/  UIMAD UR4, UR4, UR7, UR22 ;  /* 0x00000007040472a4 */ /* 0x000fe4000f8e0216 */
[----:B------:R-:W-:-:S04]  /*aa90*/  UIMAD UR5, UR5, UR8, UR9 ;  /* 0x00000008050572a4 */ /* 0x000fc8000f8e0209 */
[----:B------:R-:W-:Y:S02]  /*aaa0*/  USEL UR7, UR5, UR4, !UP0 ;  /* 0x0000000405077287 */ /* 0x000fe4000c000000 */
[----:B------:R-:W-:-:S04]  /*aab0*/  USEL UR4, UR4, UR5, !UP0 ;  /* 0x0000000504047287 */ /* 0x000fc8000c000000 */
[----:B------:R-:W-:Y:S02]  /*aac0*/  IMAD.U32 R2, RZ, RZ, UR7 ;  /* 0x00000007ff027e24 */ /* 0x000fe4000f8e00ff */
[----:B------:R-:W-:-:S07]  /*aad0*/  IMAD.U32 R18, RZ, RZ, UR4 ;  /* 0x00000004ff127e24 */ /* 0x000fce000f8e00ff */
.L_x_290:
[----:B------:R-:W-:Y:S02]  /*aae0*/  LOP3.LUT P0, RZ, R0, 0xff, RZ, 0xc0, !PT ;  /* 0x000000ff00ff7812 */ /* 0x000fe4000780c0ff */
[----:B------:R-:W-:-:S11]  /*aaf0*/  LOP3.LUT R170, R170, 0x1, RZ, 0x3c, !PT ;  /* 0x00000001aaaa7812 */ /* 0x000fd600078e3cff */
[----:B------:R-:W-:Y:S05]  /*ab00*/  @P0 BRA `(.L_x_293) ;  /* 0xffffff6800f00947 */ /* 0x000fea000383ffff */
[----:B------:R-:W-:Y:S05]  /*ab10*/  EXIT ;  /* 0x000000000000794d */ /* 0x000fea0003800000 */
.L_x_16:
[----:B------:R-:W-:-:S08]  /*ab20*/  ISETP.NE.AND P0, PT, RZ, UR6, PT ;  /* 0x00000006ff007c0c */ /* 0x000fd0000bf05270 */
[----:B-----5:R-:W0:-:S00]  /*ab30*/  USETMAXREG.DEALLOC.CTAPOOL 0x28 ;  /* 0x00000028000079c8 */ /* 0x020e0000080e0500 */
[----:B------:R-:W-:Y:S05]  /*ab40*/  @P0 EXIT ;  /* 0x000000000000094d */ /* 0x000fea0003800000 */
[----:B0-----:R-:W-:Y:S01]  /*ab50*/  LOP3.LUT P0, RZ, R0, 0xff, RZ, 0xc0, !PT ;  /* 0x000000ff00ff7812 */ /* 0x001fe2000780c0ff */
[----:B------:R-:W-:Y:S02]  /*ab60*/  IMAD.MOV.U32 R8, RZ, RZ, 0x1 ;  /* 0x00000001ff087424 */ /* 0x000fe400078e00ff */
[----:B------:R-:W-:-:S10]  /*ab70*/  IMAD.MOV.U32 R0, RZ, RZ, RZ ;  /* 0x000000ffff007224 */ /* 0x000fd400078e00ff */
[----:B------:R-:W-:Y:S05]  /*ab80*/  @!P0 BRA `(.L_x_294) ;  /* 0x0000000c00648947 */ /* 0x000fea0003800000 */
[----:B------:R-:W0:Y:S01]  /*ab90*/  S2UR UR8, SR_CgaCtaId ;  /* 0x00000000000879c3 */ /* 0x000e220000008800 */
[----:B------:R-:W-:Y:S01]  /*aba0*/  LOP3.LUT P0, RZ, R3, 0x1f, RZ, 0xc0, !PT ;  /* 0x0000001f03ff7812 */ /* 0x000fe2000780c0ff */
[----:B------:R-:W-:Y:S01]  /*abb0*/  ULDC UR5, c[0x0][0x658] ;  /* 0x0001960000057ab9 */ /* 0x000fe20000000800 */
[----:B------:R-:W-:Y:S01]  /*abc0*/  UMOV UR6, 0xffffffff ;  /* 0xffffffff00067882 */ /* 0x000fe20000000000 */
[----:B------:R-:W-:Y:S01]  /*abd0*/  BSSY B0, `(.L_x_294) ;  /* 0x00000d4000007945 */ /* 0x000fe20003800000 */
[----:B------:R-:W-:Y:S01]  /*abe0*/  USHF.L.U32 UR6, UR6, UR5, URZ ;  /* 0x0000000506067299 */ /* 0x000fe2000800063f */
[C---:B------:R-:W-:Y:S01]  /*abf0*/  ISETP.NE.AND P3, PT, R4.reuse, RZ, PT ;  /* 0x000000ff0400720c */ /* 0x040fe20003f65270 */
[----:B------:R-:W-:Y:S01]  /*ac00*/  IMAD.MOV.U32 R10, RZ, RZ, 0x1 ;  /* 0x00000001ff0a7424 */ /* 0x000fe200078e00ff */
[----:B------:R-:W-:Y:S01]  /*ac10*/  ISETP.NE.OR P0, PT, R4, RZ, !P0 ;  /* 0x000000ff0400720c */ /* 0x000fe20004705670 */
[----:B------:R-:W-:Y:S01]  /*ac20*/  IMAD.MOV.U32 R8, RZ, RZ, 0x1 ;  /* 0x00000001ff087424 */ /* 0x000fe200078e00ff */
[----:B------:R-:W-:Y:S01]  /*ac30*/  ULDC UR4, c[0x0][0x600] ;  /* 0x0001800000047ab9 */ /* 0x000fe20000000800 */
[----:B------:R-:W-:Y:S01]  /*ac40*/  IMAD.MOV.U32 R0, RZ, RZ, RZ ;  /* 0x000000ffff007224 */ /* 0x000fe200078e00ff */
[----:B------:R-:W-:Y:S01]  /*ac50*/  UMOV UR7, 0x1 ;  /* 0x0000000100077882 */ /* 0x000fe20000000000 */
[----:B------:R-:W-:-:S02]  /*ac60*/  UIADD3 UR21, UR37, 0x1, URZ ;  /* 0x0000000125157890 */ /* 0x000fc4000fffe03f */
[----:B------:R-:W-:Y:S02]  /*ac70*/  ULOP3.LUT UR13, UR42, 0x2, URZ, 0xfc, !UPT ;  /* 0x000000022a0d7892 */ /* 0x000fe4000f8efc3f */
[----:B------:R-:W-:Y:S02]  /*ac80*/  UIADD3 UR4, UR4, -0x1, URZ ;  /* 0xffffffff04047890 */ /* 0x000fe4000fffe03f */
[----:B------:R-:W-:Y:S02]  /*ac90*/  USHF.L.U32 UR5, UR7, UR5, URZ ;  /* 0x0000000507057299 */ /* 0x000fe4000800063f */
[----:B------:R-:W-:Y:S01]  /*aca0*/  ULOP3.LUT UR6, URZ, UR6, URZ, 0x33, !UPT ;  /* 0x000000063f067292 */ /* 0x000fe2000f8e333f */
[----:B------:R-:W-:Y:S01]  /*acb0*/  ULDC.64 UR30, c[0x0][0x198] ;  /* 0x00006600001e7ab9 */ /* 0x000fe20000000a00 */
[----:B0-----:R-:W-:-:S10]  /*acc0*/  IMAD.U32 R9, RZ, RZ, UR8 ;  /* 0x00000008ff097e24 */ /* 0x001fd4000f8e00ff */
.L_x_306:
[----:B------:R-:W-:-:S03]  /*acd0*/  UMOV UR7, 0xffffffff ;  /* 0xffffffff00077882 */ /* 0x000fc60000000000 */
[----:B------:R-:W-:Y:S05]  /*ace0*/  BRA.DIV UR7, `(.L_x_295) ;  /* 0x0000000e07dc7947 */ /* 0x000fea000b800000 */
[----:B------:R-:W-:-:S13]  /*acf0*/  ELECT P6, URZ, PT ;  /* 0x00000000003f782f */ /* 0x000fda00038c0000 */
.L_x_317:
[----:B------:R-:W0:Y:S01]  /*ad00*/  LDC R3, c[0x0][0x28c] ;  /* 0x0000a300ff037b82 */ /* 0x000e220000000800 */
[----:B------:R-:W-:Y:S01]  /*ad10*/  BSSY B1, `(.L_x_296) ;  /* 0x0000049000017945 */ /* 0x000fe20003800000 */
[----:B0-----:R-:W-:-:S13]  /*ad20*/  ISETP.LT.OR P6, PT, R3, 0x1, !P6 ;  /* 0x000000010300780c */ /* 0x001fda00077c1670 */
[----:B------:R-:W-:Y:S05]  /*ad30*/  @P6 BRA `(.L_x_297) ;  /* 0x0000000400186947 */ /* 0x000fea0003800000 */
[----:B------:R-:W-:Y:S02]  /*ad40*/  IMAD R9, R18, 0x2, R9 ;  /* 0x0000000212097824 */ /* 0x000fe400078e0209 */
[----:B------:R-:W-:Y:S02]  /*ad50*/  IMAD.SHL.U32 R6, R2, 0x100, RZ ;  /* 0x0000010002067824 */ /* 0x000fe400078e00ff */
[----:B------:R-:W-:Y:S02]  /*ad60*/  IMAD.MOV.U32 R13, RZ, RZ, RZ ;  /* 0x000000ffff0d7224 */ /* 0x000fe400078e00ff */
[----:B------:R-:W-:Y:S02]  /*ad70*/  IMAD.U32 R14, RZ, RZ, UR21 ;  /* 0x00000015ff0e7e24 */ /* 0x000fe4000f8e00ff */
[----:B------:R-:W-:Y:S02]  /*ad80*/  IMAD.MOV.U32 R2, RZ, RZ, R8 ;  /* 0x000000ffff027224 */ /* 0x000fe400078e0008 */
[----:B------:R-:W-:-:S02]  /*ad90*/  IMAD.MOV.U32 R4, RZ, RZ, R0 ;  /* 0x000000ffff047224 */ /* 0x000fc400078e0000 */
[----:B------:R-:W-:-:S07]  /*ada0*/  IMAD.SHL.U32 R7, R9, 0x20, RZ ;  /* 0x0000002009077824 */ /* 0x000fce00078e00ff */
.L_x_301:
[----:B------:R-:W0:Y:S01]  /*adb0*/  S2UR UR7, SR_CgaCtaId ;  /* 0x00000000000779c3 */ /* 0x000e220000008800 */
[----:B------:R-:W-:Y:S02]  /*adc0*/  MOV R12, 0x400 ;  /* 0x00000400000c7802 */ /* 0x000fe40000000f00 */
[----:B------:R-:W-:-:S05]  /*add0*/  SHF.L.U32 R3, R2, 0x1f, RZ ;  /* 0x0000001f02037819 */ /* 0x000fca00000006ff */
[----:B------:R-:W1:Y:S01]  /*ade0*/  @!P3 LDC R5, c[0x0][0x500] ;  /* 0x00014000ff05bb82 */ /* 0x000e620000000800 */
[----:B0-----:R-:W-:-:S05]  /*adf0*/  IMAD.U32 R9, RZ, RZ, UR7 ;  /* 0x00000007ff097e24 */ /* 0x001fca000f8e00ff */
[----:B------:R-:W-:-:S05]  /*ae00*/  LEA R11, R9, R12, 0x18 ;  /* 0x0000000c090b7211 */ /* 0x000fca00078ec0ff */
[----:B------:R-:W-:-:S04]  /*ae10*/  IMAD R12, R4, 0x8, R11 ;  /* 0x00000008040c7824 */ /* 0x000fc800078e020b */
[----:B------:R-:W0:Y:S02]  /*ae20*/  SYNCS.PHASECHK.TRANS64.TRYWAIT P1, [R12+URZ+0x10], R3 ;  /* 0x000010030c0075a7 */ /* 0x000e24000802017f */
[----:B01----:R-:W-:Y:S05]  /*ae30*/  @!P1 BRA `(.L_x_298) ;  /* 0x0000000c00a89947 */ /* 0x003fea0003800000 */
.L_x_318:
[----:B------:R-:W-:Y:S01]  /*ae40*/  UPRMT UR7, UR13, 0x9910, URZ ;  /* 0x000099100d077896 */ /* 0x000fe2000800003f */
[----:B------:R1:W-:Y:S03]  /*ae50*/  @!P3 SYNCS.ARRIVE.TRANS64 RZ, [R12+URZ], R5 ;  /* 0x000000050cffb9a7 */ /* 0x0003e6000800003f */
[----:B------:R-:W-:-:S06]  /*ae60*/  UISETP.NE.AND UP0, UPT, UR7, 0x2, UPT ;  /* 0x000000020700788c */ /* 0x000fcc000bf05270 */
[----:B------:R-:W-:-:S13]  /*ae70*/  PLOP3.LUT P1, PT, PT, PT, UP0, 0x80, 0x0 ;  /* 0x000000000000781c */ /* 0x000fda0003f2f008 */
[----:B-1----:R-:W-:Y:S05]  /*ae80*/  @P1 BRA `(.L_x_299) ;  /* 0x0000000000041947 */ /* 0x002fea0003800000 */
[----:B------:R-:W-:Y:S01]  /*ae90*/  BPT.TRAP 0x1 ;  /* 0x000000040000795c */ /* 0x000fe20000300000 */
.L_x_299:
[----:B------:R-:W-:Y:S05]  /*aea0*/  @P0 BRA `(.L_x_300) ;  /* 0x0000000000040947 */ /* 0x000fea0003800000 */
[----:B------:R-:W-:Y:S01]  /*aeb0*/  BPT.TRAP 0x1 ;  /* 0x000000040000795c */ /* 0x000fe20000300000 */
.L_x_300:
[----:B0-----:R-:W-:Y:S01]  /*aec0*/  IMAD R3, R4, 0x4, R9 ;  /* 0x0000000404037824 */ /* 0x001fe200078e0209 */
[----:B------:R-:W-:Y:S01]  /*aed0*/  R2UR UR34, R13 ;  /* 0x000000000d2272ca */ /* 0x000fe200000e0000 */
[----:B------:R-:W-:Y:S01]  /*aee0*/  VIADD R14, R14, 0xffffffff ;  /* 0xffffffff0e0e7836 */ /* 0x000fe20000000000 */
[----:B------:R-:W-:Y:S01]  /*aef0*/  R2UR UR33, R12 ;  /* 0x000000000c2172ca */ /* 0x000fe200000e0000 */
[----:B------:R-:W-:Y:S01]  /*af00*/  IMAD.SHL.U32 R3, R3, 0x800, RZ ;  /* 0x0000080003037824 */ /* 0x000fe200078e00ff */
[----:B------:R-:W-:Y:S01]  /*af10*/  R2UR UR36, R19 ;  /* 0x00000000132472ca */ /* 0x000fe200000e0000 */
[----:B------:R-:W-:Y:S01]  /*af20*/  UIADD3 UR14, UP0, UR30, 0xf0, URZ ;  /* 0x000000f01e0e7890 */ /* 0x000fe2000ff1e03f */
[----:B------:R-:W-:Y:S01]  /*af30*/  R2UR UR35, R7 ;  /* 0x00000000072372ca */ /* 0x000fe200000e0000 */
[--C-:B------:R-:W-:Y:S01]  /*af40*/  IMAD R3, R3, 0x2, R11.reuse ;  /* 0x0000000203037824 */ /* 0x100fe200078e020b */
[----:B------:R-:W-:Y:S01]  /*af50*/  R2UR UR19, R6 ;  /* 0x00000000061372ca */ /* 0x000fe200000e0000 */
[----:B------:R-:W-:Y:S01]  /*af60*/  IMAD R11, R4, 0x10000, R11 ;  /* 0x00010000040b7824 */ /* 0x000fe200078e020b */
[----:B------:R-:W-:Y:S01]  /*af70*/  UIADD3 UR44, UP1, UR30, 0x1f0, URZ ;  /* 0x000001f01e2c7890 */ /* 0x000fe2000ff3e03f */
[----:B------:R-:W-:Y:S01]  /*af80*/  ISETP.GT.AND P2, PT, R14, 0x1, PT ;  /* 0x000000010e00780c */ /* 0x000fe20003f44270 */
[----:B------:R-:W-:Y:S01]  /*af90*/  UIADD3.X UR15, URZ, UR31, URZ, UP0, !UPT ;  /* 0x0000001f3f0f7290 */ /* 0x000fe200087fe43f */
[----:B------:R-:W-:Y:S01]  /*afa0*/  R2UR UR24, R3 ;  /* 0x00000000031872ca */ /* 0x000fe200000e0000 */
[----:B------:R-:W-:Y:S01]  /*afb0*/  UIADD3 UR26, UR34, 0x40, URZ ;  /* 0x00000040221a7890 */ /* 0x000fe2000fffe03f */
[----:B------:R-:W-:Y:S01]  /*afc0*/  R2UR UR8, R11 ;  /* 0x000000000b0872ca */ /* 0x000fe200000e0000 */
[----:B------:R-:W-:Y:S01]  /*afd0*/  UIADD3.X UR45, URZ, UR31, URZ, UP1, !UPT ;  /* 0x0000001f3f2d7290 */ /* 0x000fe20008ffe43f */
[----:B------:R-:W-:Y:S01]  /*afe0*/  VIADD R4, R4, 0x1 ;  /* 0x0000000104047836 */ /* 0x000fe20000000000 */
[----:B------:R-:W-:Y:S01]  /*aff0*/  UMOV UR7, 0x30000 ;  /* 0x0003000000077882 */ /* 0x000fe20000000000 */
[----:B------:R-:W-:Y:S01]  /*b000*/  UMOV UR22, 0x0 ;  /* 0x0000000000167882 */ /* 0x000fe20000000000 */
[----:B------:R-:W-:Y:S01]  /*b010*/  UMOV UR23, 0x10000000 ;  /* 0x1000000000177882 */ /* 0x000fe20000000000 */
[----:B------:R-:W-:Y:S01]  /*b020*/  UMOV UR25, UR33 ;  /* 0x0000002100197c82 */ /* 0x000fe20008000000 */
[----:B------:R-:W-:Y:S01]  /*b030*/  ISETP.NE.AND P1, PT, R4, 0x2, PT ;  /* 0x000000020400780c */ /* 0x000fe20003f25270 */
[----:B------:R-:W-:Y:S01]  /*b040*/  UMOV UR28, UR36 ;  /* 0x00000024001c7c82 */ /* 0x000fe20008000000 */
[----:B------:R-:W-:Y:S01]  /*b050*/  UMOV UR27, UR35 ;  /* 0x00000023001b7c82 */ /* 0x000fe20008000000 */
[----:B------:R-:W-:Y:S01]  /*b060*/  UMOV UR17, UR33 ;  /* 0x0000002100117c82 */ /* 0x000fe20008000000 */
[----:B------:R-:W-:Y:S01]  /*b070*/  UIADD3 UR32, UR24, 0x100, URZ ;  /* 0x0000010018207890 */ /* 0x000fe2000fffe03f */
[----:B------:R-:W-:Y:S01]  /*b080*/  SEL R3, RZ, 0x1, P1 ;  /* 0x00000001ff037807 */ /* 0x000fe20000800000 */
[----:B------:R-:W-:Y:S01]  /*b090*/  UIADD3 UR24, UR24, 0x2100, URZ ;  /* 0x0000210018187890 */ /* 0x000fe2000fffe03f */
[----:B------:R-:W-:Y:S01]  /*b0a0*/  VIADD R13, R13, 0x80 ;  /* 0x000000800d0d7836 */ /* 0x000fe20000000000 */
[----:B------:R-:W-:Y:S01]  /*b0b0*/  UIADD3 UR16, UR8, 0x8100, URZ ;  /* 0x0000810008107890 */ /* 0x000fe2000fffe03f */
[----:B------:R-:W-:Y:S01]  /*b0c0*/  LOP3.LUT R2, R2, R3, RZ, 0x3c, !PT ;  /* 0x0000000302027212 */ /* 0x000fe200078e3cff */
[----:B------:R-:W-:Y:S01]  /*b0d0*/  UIADD3 UR8, UR8, 0x10100, URZ ;  /* 0x0001010008087890 */ /* 0x000fe2000fffe03f */
[----:B------:R-:W-:Y:S01]  /*b0e0*/  SEL R4, R4, RZ, P1 ;  /* 0x000000ff04047207 */ /* 0x000fe20000800000 */
[----:B------:R-:W-:Y:S01]  /*b0f0*/  UMOV UR18, UR34 ;  /* 0x0000002200127c82 */ /* 0x000fe20008000000 */
[----:B------:R-:W-:Y:S01]  /*b100*/  UMOV UR20, UR36 ;  /* 0x0000002400147c82 */ /* 0x000fe20008000000 */
[----:B------:R0:W-:Y:S01]  /*b110*/  UTMALDG.3D.MULTICAST [UR32], [UR14], UR7, desc[UR22] ;  /* 0x000016200e0073b4 */ /* 0x0001e20008011807 */
[----:B------:R-:W-:Y:S01]  /*b120*/  UMOV UR9, UR33 ;  /* 0x0000002100097c82 */ /* 0x000fe20008000000 */
[----:B------:R-:W-:Y:S01]  /*b130*/  UMOV UR11, UR19 ;  /* 0x00000013000b7c82 */ /* 0x000fe20008000000 */
[----:B------:R-:W-:Y:S01]  /*b140*/  UMOV UR12, UR36 ;  /* 0x00000024000c7c82 */ /* 0x000fe20008000000 */
[----:B------:R-:W-:Y:S01]  /*b150*/  UMOV UR10, UR26 ;  /* 0x0000001a000a7c82 */ /* 0x000fe20008000000 */
[----:B------:R0:W-:Y:S01]  /*b160*/  UTMALDG.3D.MULTICAST [UR24], [UR14], UR7, desc[UR22] ;  /* 0x000016180e0073b4 */ /* 0x0001e20008011807 */
[----:B------:R0:W-:Y:S01]  /*b170*/  UTMALDG.3D [UR16], [UR44], desc[UR22] ;  /* 0x000016102c0075b4 */ /* 0x0001e20008011000 */
[----:B------:R0:W-:Y:S02]  /*b180*/  UTMALDG.3D [UR8], [UR44], desc[UR22] ;  /* 0x000016082c0075b4 */ /* 0x0001e40008011000 */
[----:B0-----:R-:W-:Y:S05]  /*b190*/  @P2 BRA `(.L_x_301) ;  /* 0xfffffffc00042947 */ /* 0x001fea000383ffff */
.L_x_297:
[----:B------:R-:W-:Y:S05]  /*b1a0*/  BSYNC B1 ;  /* 0x0000000000017941 */ /* 0x000fea0003800000 */
.L_x_296:
[----:B------:R-:W-:Y:S01]  /*b1b0*/  LOP3.LUT P4, RZ, R10, 0xff, RZ, 0xc0, !PT ;  /* 0x000000ff0aff7812 */ /* 0x000fe2000788c0ff */
[----:B------:R-:W-:Y:S01]  /*b1c0*/  VIADD R0, R0, UR37 ;  /* 0x0000002500007c36 */ /* 0x000fe20008000000 */
[----:B------:R-:W-:Y:S01]  /*b1d0*/  ULDC.64 UR8, c[0x0][0x650] ;  /* 0x0001940000087ab9 */ /* 0x000fe20000000a00 */
[----:B------:R-:W-:Y:S01]  /*b1e0*/  IMAD.U32 R3, RZ, RZ, UR37 ;  /* 0x00000025ff037e24 */ /* 0x000fe2000f8e00ff */
[----:B------:R-:W-:Y:S01]  /*b1f0*/  BSSY B1, `(.L_x_302) ;  /* 0x000006f000017945 */ /* 0x000fe20003800000 */
[----:B------:R-:W-:Y:S01]  /*b200*/  IMAD.MOV.U32 R18, RZ, RZ, -0x1 ;  /* 0xffffffffff127424 */ /* 0x000fe200078e00ff */
[----:B------:R-:W-:Y:S01]  /*b210*/  SHF.R.U32.HI R2, RZ, 0x1, R0 ;  /* 0x00000001ff027819 */ /* 0x000fe20000011600 */
[----:B------:R-:W-:Y:S01]  /*b220*/  IMAD.MOV.U32 R19, RZ, RZ, -0x1 ;  /* 0xffffffffff137424 */ /* 0x000fe200078e00ff */
[----:B------:R-:W-:Y:S02]  /*b230*/  ISETP.GT.U32.AND P1, PT, R0, 0x1, PT ;  /* 0x000000010000780c */ /* 0x000fe40003f24070 */
[----:B------:R-:W-:-:S02]  /*b240*/  LOP3.LUT R2, R2, 0x1, RZ, 0xc0, !PT ;  /* 0x0000000102027812 */ /* 0x000fc400078ec0ff */
[C---:B------:R-:W-:Y:S01]  /*b250*/  ISETP.LT.U32.AND P1, PT, R3.reuse, 0x2, P1 ;  /* 0x000000020300780c */ /* 0x040fe20000f21070 */
[----:B------:R-:W0:Y:S01]  /*b260*/  @P4 S2R R9, SR_CgaCtaId ;  /* 0x0000000000094919 */ /* 0x000e220000008800 */
[----:B------:R-:W-:Y:S02]  /*b270*/  @P4 MOV R4, 0x400 ;  /* 0x0000040000044802 */ /* 0x000fe40000000f00 */
[----:B------:R-:W-:Y:S02]  /*b280*/  ISETP.NE.U32.AND P2, PT, R2, 0x1, PT ;  /* 0x000000010200780c */ /* 0x000fe40003f45070 */
[----:B------:R-:W-:Y:S02]  /*b290*/  LOP3.LUT R0, R0, 0x1, RZ, 0xc0, !PT ;  /* 0x0000000100007812 */ /* 0x000fe400078ec0ff */
[----:B------:R-:W-:Y:S02]  /*b2a0*/  ISETP.GT.U32.AND P2, PT, R3, 0x1, !P2 ;  /* 0x000000010300780c */ /* 0x000fe40005744070 */
[----:B------:R-:W-:-:S02]  /*b2b0*/  SEL R3, RZ, 0x1, !P1 ;  /* 0x00000001ff037807 */ /* 0x000fc40004800000 */
[----:B------:R-:W-:Y:S02]  /*b2c0*/  SEL R2, RZ, 0x1, !P2 ;  /* 0x00000001ff027807 */ /* 0x000fe40005000000 */
[----:B------:R-:W-:Y:S02]  /*b2d0*/  PRMT R10, RZ, 0x7610, R10 ;  /* 0x00007610ff0a7816 */ /* 0x000fe4000000000a */
[--C-:B------:R-:W-:Y:S01]  /*b2e0*/  LOP3.LUT R8, R2, R8, R3.reuse, 0x96, !PT ;  /* 0x0000000802087212 */ /* 0x100fe200078e9603 */
[----:B------:R-:W-:Y:S01]  /*b2f0*/  IMAD.MOV.U32 R2, RZ, RZ, -0x1 ;  /* 0xffffffffff027424 */ /* 0x000fe200078e00ff */
[----:B------:R-:W-:Y:S02]  /*b300*/  PRMT R3, RZ, 0x7610, R3 ;  /* 0x00007610ff037816 */ /* 0x000fe40000000003 */
[----:B0-----:R-:W-:-:S04]  /*b310*/  @P4 LEA R4, R9, R4, 0x18 ;  /* 0x0000000409044211 */ /* 0x001fc800078ec0ff */
[----:B------:R0:W-:Y:S01]  /*b320*/  @P4 SYNCS.ARRIVE.TRANS64.A1T0 RZ, [R4+URZ+0x58], RZ ;  /* 0x000058ff04ff49a7 */ /* 0x0001e2000810003f */
[----:B------:R-:W-:-:S04]  /*b330*/  IADD3 R16, P4, R16, UR38, RZ ;  /* 0x0000002610107c10 */ /* 0x000fc8000ff9e0ff */
[----:B------:R-:W-:Y:S02]  /*b340*/  IADD3.X R17, R17, UR41, RZ, P4, !PT ;  /* 0x0000002911117c10 */ /* 0x000fe4000a7fe4ff */
[----:B------:R-:W-:-:S04]  /*b350*/  ISETP.GE.U32.AND P4, PT, R16, UR8, PT ;  /* 0x0000000810007c0c */ /* 0x000fc8000bf86070 */
[----:B------:R-:W-:-:S13]  /*b360*/  ISETP.GE.U32.AND.EX P1, PT, R17, UR9, PT, P4 ;  /* 0x0000000911007c0c */ /* 0x000fda000bf26140 */
[----:B0-----:R-:W-:Y:S05]  /*b370*/  @P1 BRA `(.L_x_303) ;  /* 0x0000000400581947 */ /* 0x001fea0003800000 */
[----:B------:R-:W0:Y:S01]  /*b380*/  S2UR UR7, SR_CTAID.X ;  /* 0x00000000000779c3 */ /* 0x000e220000002500 */
[----:B------:R-:W-:Y:S01]  /*b390*/  ULDC.64 UR8, c[0x0][0x628] ;  /* 0x00018a0000087ab9 */ /* 0x000fe20000000a00 */
[----:B------:R-:W-:Y:S01]  /*b3a0*/  ULDC UR10, c[0x0][0x150] ;  /* 0x00005400000a7ab9 */ /* 0x000fe20000000800 */
[----:B------:R-:W-:Y:S01]  /*b3b0*/  ISETP.NE.U32.AND P1, PT, RZ, UR8, PT ;  /* 0x00000008ff007c0c */ /* 0x000fe2000bf25070 */
[----:B------:R-:W-:Y:S01]  /*b3c0*/  ULDC UR11, c[0x0][0x630] ;  /* 0x00018c00000b7ab9 */ /* 0x000fe20000000800 */
[----:B------:R-:W-:Y:S01]  /*b3d0*/  ULDC UR14, c[0x0][0x154] ;  /* 0x00005500000e7ab9 */ /* 0x000fe20000000800 */
[----:B------:R-:W-:Y:S01]  /*b3e0*/  IMAD.MOV.U32 R2, RZ, RZ, R16 ;  /* 0x000000ffff027224 */ /* 0x000fe200078e0010 */
[----:B------:R-:W-:Y:S01]  /*b3f0*/  ISETP.NE.AND.EX P1, PT, RZ, UR9, PT, P1 ;  /* 0x00000009ff007c0c */ /* 0x000fe2000bf25310 */
[----:B------:R-:W1:Y:S01]  /*b400*/  S2UR UR12, SR_CTAID.Y ;  /* 0x00000000000c79c3 */ /* 0x000e620000002600 */
[----:B0-----:R-:W-:-:S05]  /*b410*/  I2FP.F32.U32 R3, UR7 ;  /* 0x0000000700037c45 */ /* 0x001fca0008201000 */
[----:B------:R-:W-:Y:S01]  /*b420*/  FMUL R12, R3, UR10 ;  /* 0x0000000a030c7c20 */ /* 0x000fe20008400000 */
[----:B------:R-:W-:-:S05]  /*b430*/  IMAD.MOV.U32 R3, RZ, RZ, R17 ;  /* 0x000000ffff037224 */ /* 0x000fca00078e0011 */
[----:B------:R-:W-:Y:S05]  /*b440*/  @!P1 BRA `(.L_x_304) ;  /* 0x0000000000289947 */ /* 0x000fea0003800000 */
[----:B------:R-:W-:Y:S02]  /*b450*/  ULDC UR10, c[0x0][0x634] ;  /* 0x00018d00000a7ab9 */ /* 0x000fe40000000800 */
[----:B------:R-:W-:-:S05]  /*b460*/  IADD3 R7, P1, R16, UR10, RZ ;  /* 0x0000000a10077c10 */ /* 0x000fca000ff3e0ff */
[----:B------:R-:W-:-:S04]  /*b470*/  IMAD.X R11, RZ, RZ, R17, P1 ;  /* 0x000000ffff0b7224 */ /* 0x000fc800008e0611 */
[----:B------:R-:W-:-:S04]  /*b480*/  IMAD.WIDE.U32 R4, R11, UR8, RZ ;  /* 0x000000080b047c25 */ /* 0x000fc8000f8e00ff */
[----:B------:R-:W-:-:S04]  /*b490*/  IMAD.WIDE.U32 R4, P1, R7, UR9, R4 ;  /* 0x0000000907047c25 */ /* 0x000fc8000f820004 */
[----:B------:R-:W-:-:S04]  /*b4a0*/  IMAD.WIDE.U32 R6, R7, UR8, RZ ;  /* 0x0000000807067c25 */ /* 0x000fc8000f8e00ff */
[----:B------:R-:W-:Y:S01]  /*b4b0*/  IMAD.X R3, RZ, RZ, RZ, P1 ;  /* 0x000000ffff037224 */ /* 0x000fe200008e06ff */
[----:B------:R-:W-:Y:S01]  /*b4c0*/  IADD3 RZ, P1, R7, R4, RZ ;  /* 0x0000000407ff7210 */ /* 0x000fe20007f3e0ff */
[----:B------:R-:W-:-:S04]  /*b4d0*/  IMAD.MOV.U32 R2, RZ, RZ, R5 ;  /* 0x000000ffff027224 */ /* 0x000fc800078e0005 */
[----:B------:R-:W-:-:S08]  /*b4e0*/  IMAD.WIDE.U32.X R2, R11, UR9, R2, P1 ;  /* 0x000000090b027c25 */ /* 0x000fd000088e0402 */
.L_x_304:
[--C-:B------:R-:W-:Y:S01]  /*b4f0*/  SHF.R.U64 R19, R2, UR11, R3.reuse ;  /* 0x0000000b02137c19 */ /* 0x100fe20008001203 */
[----:B------:R-:W0:Y:S01]  /*b500*/  F2I.U32.TRUNC.NTZ R12, R12 ;  /* 0x0000000c000c7305 */ /* 0x000e22000020f000 */
[----:B------:R-:W-:Y:S01]  /*b510*/  SHF.R.U32.HI R2, RZ, UR11, R3 ;  /* 0x0000000bff027c19 */ /* 0x000fe20008011603 */
[----:B------:R-:W-:Y:S01]  /*b520*/  ULDC.64 UR8, c[0x0][0x620] ;  /* 0x0001880000087ab9 */ /* 0x000fe20000000a00 */
[----:B------:R-:W-:Y:S01]  /*b530*/  IADD3 R5, P1, RZ, -R19, RZ ;  /* 0x80000013ff057210 */ /* 0x000fe20007f3e0ff */
[----:B------:R-:W2:Y:S01]  /*b540*/  LDC R11, c[0x0][0x610] ;  /* 0x00018400ff0b7b82 */ /* 0x000ea20000000800 */
[----:B-1----:R-:W-:Y:S01]  /*b550*/  I2FP.F32.U32 R4, UR12 ;  /* 0x0000000c00047c45 */ /* 0x002fe20008201000 */
[----:B------:R-:W-:Y:S01]  /*b560*/  ULDC UR11, c[0x0][0x658] ;  /* 0x00019600000b7ab9 */ /* 0x000fe20000000800 */
[----:B------:R-:W-:Y:S01]  /*b570*/  ULDC UR16, c[0x0][0x648] ;  /* 0x0001920000107ab9 */ /* 0x000fe20000000800 */
[----:B------:R-:W-:Y:S02]  /*b580*/  IMAD.X R2, RZ, RZ, ~R2, P1 ;  /* 0x000000ffff027224 */ /* 0x000fe400008e0e02 */
[----:B------:R-:W-:Y:S01]  /*b590*/  FMUL R6, R4, UR14 ;  /* 0x0000000e04067c20 */ /* 0x000fe20008400000 */
[----:B------:R-:W-:Y:S01]  /*b5a0*/  ULDC.64 UR14, c[0x0][0x640] ;  /* 0x00019000000e7ab9 */ /* 0x000fe20000000a00 */
[----:B------:R-:W-:Y:S01]  /*b5b0*/  IMAD R4, R2, UR8, RZ ;  /* 0x0000000802047c24 */ /* 0x000fe2000f8e02ff */
[----:B------:R-:W-:Y:S01]  /*b5c0*/  ISETP.NE.U32.AND P1, PT, RZ, UR14, PT ;  /* 0x0000000eff007c0c */ /* 0x000fe2000bf25070 */
[C---:B------:R-:W-:Y:S01]  /*b5d0*/  IMAD.WIDE.U32 R2, R5.reuse, UR8, R16 ;  /* 0x0000000805027c25 */ /* 0x040fe2000f8e0010 */
[----:B0-----:R-:W-:Y:S01]  /*b5e0*/  R2UR UR8, R12 ;  /* 0x000000000c0872ca */ /* 0x001fe200000e0000 */
[----:B------:R-:W0:Y:S01]  /*b5f0*/  F2I.U32.TRUNC.NTZ R6, R6 ;  /* 0x0000000600067305 */ /* 0x000e22000020f000 */
[----:B------:R-:W-:Y:S01]  /*b600*/  ISETP.NE.AND.EX P1, PT, RZ, UR15, PT, P1 ;  /* 0x0000000fff007c0c */ /* 0x000fe2000bf25310 */
[----:B------:R-:W-:Y:S01]  /*b610*/  IMAD R5, R5, UR9, R4 ;  /* 0x0000000905057c24 */ /* 0x000fe2000f8e0204 */
[----:B------:R-:W-:-:S03]  /*b620*/  ULDC UR9, c[0x0][0x618] ;  /* 0x0001860000097ab9 */ /* 0x000fc60000000800 */
[----:B------:R-:W-:-:S05]  /*b630*/  IMAD.IADD R3, R3, 0x1, R5 ;  /* 0x0000000103037824 */ /* 0x000fca00078e0205 */
[--C-:B------:R-:W-:Y:S02]  /*b640*/  SHF.R.U64 R12, R2, UR9, R3.reuse ;  /* 0x00000009020c7c19 */ /* 0x100fe40008001203 */
[----:B------:R-:W-:Y:S01]  /*b650*/  SHF.R.U32.HI R3, RZ, UR9, R3 ;  /* 0x00000009ff037c19 */ /* 0x000fe20008011603 */
[----:B------:R-:W-:Y:S01]  /*b660*/  ULDC UR9, c[0x0][0x608] ;  /* 0x0001820000097ab9 */ /* 0x000fe20000000800 */
[----:B0-----:R-:W-:Y:S02]  /*b670*/  R2UR UR10, R6 ;  /* 0x00000000060a72ca */ /* 0x001fe400000e0000 */
[--C-:B------:R-:W-:Y:S02]  /*b680*/  SHF.R.U64 R14, R12, UR9, R3.reuse ;  /* 0x000000090c0e7c19 */ /* 0x100fe40008001203 */
[----:B------:R-:W-:Y:S01]  /*b690*/  SHF.R.U32.HI R3, RZ, UR9, R3 ;  /* 0x00000009ff037c19 */ /* 0x000fe20008011603 */
[----:B------:R-:W-:-:S03]  /*b6a0*/  UIADD3 UR9, -UR8, URZ, URZ ;  /* 0x0000003f08097290 */ /* 0x000fc6000fffe13f */
[--C-:B------:R-:W-:Y:S01]  /*b6b0*/  SHF.R.U64 R18, R14, UR11, R3.reuse ;  /* 0x0000000b0e127c19 */ /* 0x100fe20008001203 */
[----:B------:R-:W-:Y:S01]  /*b6c0*/  ULDC UR8, c[0x0][0x144] ;  /* 0x0000510000087ab9 */ /* 0x000fe20000000800 */
[----:B------:R-:W-:-:S03]  /*b6d0*/  SHF.R.U32.HI R3, RZ, UR11, R3 ;  /* 0x0000000bff037c19 */ /* 0x000fc60008011603 */
[----:B------:R-:W-:Y:S01]  /*b6e0*/  IMAD.MOV.U32 R2, RZ, RZ, R18 ;  /* 0x000000ffff027224 */ /* 0x000fe200078e0012 */
[----:B------:R-:W-:Y:S06]  /*b6f0*/  @!P1 BRA `(.L_x_305) ;  /* 0x0000000000289947 */ /* 0x000fec0003800000 */
        /* <DEDUP_REMOVED lines=10> */
.L_x_305:
[----:B------:R-:W-:Y:S01]  /*b7a0*/  UISETP.NE.AND UP0, UPT, UR40, URZ, UPT ;  /* 0x0000003f2800728c */ /* 0x000fe2000bf05270 */
[----:B------:R-:W-:Y:S01]  /*b7b0*/  SHF.R.U64 R3, R2, UR16, R3 ;  /* 0x0000001002037c19 */ /* 0x000fe20008001203 */
[----:B------:R-:W-:Y:S01]  /*b7c0*/  UIADD3 UR10, -UR10, URZ, URZ ;  /* 0x0000003f0a0a7290 */ /* 0x000fe2000fffe13f */
[----:B------:R-:W-:Y:S01]  /*b7d0*/  LOP3.LUT R2, R14, UR6, RZ, 0xc0, !PT ;  /* 0x000000060e027c12 */ /* 0x000fe2000f8ec0ff */
[----:B------:R-:W-:Y:S02]  /*b7e0*/  UIMAD UR7, UR8, UR9, UR7 ;  /* 0x00000009080772a4 */ /* 0x000fe4000f8e0207 */
[----:B------:R-:W-:Y:S01]  /*b7f0*/  IMAD.MOV R5, RZ, RZ, -R3 ;  /* 0x000000ffff057224 */ /* 0x000fe200078e0a03 */
[----:B------:R-:W-:Y:S01]  /*b800*/  ULDC UR8, c[0x0][0x148] ;  /* 0x0000520000087ab9 */ /* 0x000fe20000000800 */
[----:B------:R-:W-:Y:S01]  /*b810*/  IMAD R4, R3, UR5, R2 ;  /* 0x0000000503047c24 */ /* 0x000fe2000f8e0202 */
[----:B------:R-:W-:Y:S02]  /*b820*/  LOP3.LUT R3, R12, UR4, RZ, 0xc0, !PT ;  /* 0x000000040c037c12 */ /* 0x000fe4000f8ec0ff */
[----:B------:R-:W-:Y:S01]  /*b830*/  @UP0 UIMAD UR7, UR8, UR10, UR12 ;  /* 0x0000000a080702a4 */ /* 0x000fe2000f8e020c */
[----:B------:R-:W-:-:S02]  /*b840*/  PLOP3.LUT P1, PT, PT, PT, UP0, 0x80, 0x0 ;  /* 0x000000000000781c */ /* 0x000fc40003f2f008 */
[----:B------:R-:W-:Y:S02]  /*b850*/  ULDC UR8, c[0x0][0x638] ;  /* 0x00018e0000087ab9 */ /* 0x000fe40000000800 */
[----:B------:R-:W-:Y:S02]  /*b860*/  IMAD R2, R5, UR8, R18 ;  /* 0x0000000805027c24 */ /* 0x000fe4000f8e0212 */
[----:B--2---:R-:W-:Y:S01]  /*b870*/  IMAD R11, R4, R11, UR7 ;  /* 0x00000007040b7e24 */ /* 0x004fe2000f8e020b */
[----:B------:R-:W-:Y:S01]  /*b880*/  ULDC UR7, c[0x0][0x600] ;  /* 0x0001800000077ab9 */ /* 0x000fe20000000800 */
[----:B------:R-:W-:Y:S02]  /*b890*/  IMAD.MOV.U32 R4, RZ, RZ, 0x1 ;  /* 0x00000001ff047424 */ /* 0x000fe400078e00ff */
[----:B------:R-:W-:-:S03]  /*b8a0*/  IMAD R18, R2, UR7, R3 ;  /* 0x0000000702127c24 */ /* 0x000fc6000f8e0203 */
[----:B------:R-:W-:Y:S02]  /*b8b0*/  PRMT R3, R4, 0x7610, R3 ;  /* 0x0000761004037816 */ /* 0x000fe40000000003 */
[----:B------:R-:W-:Y:S02]  /*b8c0*/  SEL R2, R18, R11, !P1 ;  /* 0x0000000b12027207 */ /* 0x000fe40004800000 */
[----:B------:R-:W-:-:S07]  /*b8d0*/  SEL R18, R11, R18, !P1 ;  /* 0x000000120b127207 */ /* 0x000fce0004800000 */
.L_x_303:
[----:B------:R-:W-:Y:S05]  /*b8e0*/  BSYNC B1 ;  /* 0x0000000000017941 */ /* 0x000fea0003800000 */
.L_x_302:
[----:B------:R-:W-:-:S13]  /*b8f0*/  LOP3.LUT P1, RZ, R3, 0xff, RZ, 0xc0, !PT ;  /* 0x000000ff03ff7812 */ /* 0x000fda000782c0ff */
[----:B------:R-:W-:Y:S05]  /*b900*/  @P1 BRA `(.L_x_306) ;  /* 0xfffffff000f01947 */ /* 0x000fea000383ffff */
[----:B------:R-:W-:Y:S05]  /*b910*/  BSYNC B0 ;  /* 0x0000000000007941 */ /* 0x000fea0003800000 */
.L_x_294:
[----:B------:R-:W-:-:S03]  /*b920*/  UMOV UR7, 0xffffffff ;  /* 0xffffffff00077882 */ /* 0x000fc60000000000 */
[----:B------:R-:W-:Y:S05]  /*b930*/  BRA.DIV UR7, `(.L_x_307) ;  /* 0x0000000207fc7947 */ /* 0x000fea000b800000 */
[----:B------:R-:W-:-:S13]  /*b940*/  ELECT P6, URZ, PT ;  /* 0x00000000003f782f */ /* 0x000fda00038c0000 */
.L_x_321:
[----:B------:R-:W-:Y:S04]  /*b950*/  BSSY B0, `(.L_x_308) ;  /* 0x000001a000007945 */ /* 0x000fe80003800000 */
[----:B------:R-:W-:Y:S05]  /*b960*/  @!P6 BRA `(.L_x_309) ;  /* 0x000000000060e947 */ /* 0x000fea0003800000 */
[----:B------:R-:W-:-:S04]  /*b970*/  ULOP3.LUT UR7, UR42, 0x2, URZ, 0xfc, !UPT ;  /* 0x000000022a077892 */ /* 0x000fc8000f8efc3f */
[----:B------:R-:W-:-:S06]  /*b980*/  UISETP.NE.AND UP0, UPT, UR7, 0x3, UPT ;  /* 0x000000030700788c */ /* 0x000fcc000bf05270 */
[----:B------:R-:W-:-:S13]  /*b990*/  PLOP3.LUT P0, PT, PT, PT, UP0, 0x80, 0x0 ;  /* 0x000000000000781c */ /* 0x000fda0003f0f008 */
[----:B------:R-:W-:Y:S05]  /*b9a0*/  @!P0 BRA `(.L_x_310) ;  /* 0x0000000000048947 */ /* 0x000fea0003800000 */
[----:B------:R-:W-:Y:S01]  /*b9b0*/  BPT.TRAP 0x1 ;  /* 0x000000040000795c */ /* 0x000fe20000300000 */
.L_x_310:
[----:B------:R-:W0:Y:S01]  /*b9c0*/  S2R R3, SR_CgaCtaId ;  /* 0x0000000000037919 */ /* 0x000e220000008800 */
[----:B------:R-:W-:-:S04]  /*b9d0*/  MOV R2, 0x400 ;  /* 0x0000040000027802 */ /* 0x000fc80000000f00 */
[----:B0-----:R-:W-:Y:S02]  /*b9e0*/  LEA R3, R3, R2, 0x18 ;  /* 0x0000000203037211 */ /* 0x001fe400078ec0ff */
[----:B------:R-:W-:-:S03]  /*b9f0*/  SHF.L.U32 R2, R8, 0x1f, RZ ;  /* 0x0000001f08027819 */ /* 0x000fc600000006ff */
[----:B------:R-:W-:-:S04]  /*ba00*/  VIADD R3, R3, 0x10 ;  /* 0x0000001003037836 */ /* 0x000fc80000000000 */
[C---:B------:R-:W-:Y:S02]  /*ba10*/  IMAD R7, R0.reuse, 0x8, R3 ;  /* 0x0000000800077824 */ /* 0x040fe400078e0203 */
[----:B------:R-:W-:Y:S02]  /*ba20*/  VIADD R0, R0, 0x1 ;  /* 0x0000000100007836 */ /* 0x000fe40000000000 */
[----:B------:R-:W0:Y:S03]  /*ba30*/  SYNCS.PHASECHK.TRANS64.TRYWAIT P0, [R7+URZ], R2 ;  /* 0x00000002070075a7 */ /* 0x000e26000800017f */
[----:B------:R-:W-:-:S04]  /*ba40*/  ISETP.NE.AND P1, PT, R0, 0x2, PT ;  /* 0x000000020000780c */ /* 0x000fc80003f25270 */
[----:B------:R-:W-:Y:S02]  /*ba50*/  SEL R5, RZ, 0x1, P1 ;  /* 0x00000001ff057807 */ /* 0x000fe40000800000 */
[----:B------:R-:W-:Y:S02]  /*ba60*/  SEL R0, R0, RZ, P1 ;  /* 0x000000ff00007207 */ /* 0x000fe40000800000 */
[----:B------:R-:W-:Y:S01]  /*ba70*/  LOP3.LUT R5, R8, R5, RZ, 0x3c, !PT ;  /* 0x0000000508057212 */ /* 0x000fe200078e3cff */
[----:B0-----:R-:W-:Y:S06]  /*ba80*/  @!P0 BRA `(.L_x_311) ;  /* 0x0000000000c88947 */ /* 0x001fec0003800000 */
.L_x_322:
[----:B------:R-:W-:Y:S01]  /*ba90*/  IMAD R3, R0, 0x8, R3 ;  /* 0x0000000800037824 */ /* 0x000fe200078e0203 */
[----:B------:R-:W-:-:S07]  /*baa0*/  SHF.L.U32 R0, R5, 0x1f, RZ ;  /* 0x0000001f05007819 */ /* 0x000fce00000006ff */
.L_x_312:
[----:B-1----:R1:W2:Y:S02]  /*bab0*/  SYNCS.PHASECHK.TRANS64.TRYWAIT P0, [R3+URZ], R0 ;  /* 0x00000000030075a7 */ /* 0x0022a4000800017f */
[----:B--2---:R-:W-:Y:S05]  /*bac0*/  @!P0 NANOSLEEP.SYNCS 0x989680 ;  /* 0x009896800000895d */ /* 0x004fea0003900000 */
[----:B------:R-:W2:Y:S02]  /*bad0*/  @!P0 SYNCS.PHASECHK.TRANS64 P0, [R3+URZ], R0 ;  /* 0x00000000030085a7 */ /* 0x000ea4000800007f */
[----:B--2---:R-:W-:Y:S05]  /*bae0*/  @!P0 BRA `(.L_x_312) ;  /* 0xfffffffc00f08947 */ /* 0x004fea000383ffff */
.L_x_309:
[----:B------:R-:W-:Y:S05]  /*baf0*/  BSYNC B0 ;  /* 0x0000000000007941 */ /* 0x000fea0003800000 */
.L_x_308:
[----:B------:R-:W-:Y:S05]  /*bb00*/  EXIT ;  /* 0x000000000000794d */ /* 0x000fea0003800000 */
.L_x_18:
[----:B0-----:R0:W1:Y:S02]  /*bb10*/  SYNCS.PHASECHK.TRANS64.TRYWAIT P0, [R158+URZ], R3 ;  /* 0x000000039e0075a7 */ /* 0x001064000800017f */
[----:B-1----:R-:W-:Y:S05]  /*bb20*/  @!P0 NANOSLEEP.SYNCS 0x989680 ;  /* 0x009896800000895d */ /* 0x002fea0003900000 */
[----:B------:R-:W1:Y:S02]  /*bb30*/  @!P0 SYNCS.PHASECHK.TRANS64 P0, [R158+URZ], R3 ;  /* 0x000000039e0085a7 */ /* 0x000e64000800007f */
[----:B-1----:R-:W-:Y:S05]  /*bb40*/  @!P0 BRA `(.L_x_18) ;  /* 0xfffffffc00f08947 */ /* 0x002fea000383ffff */
[----:B------:R-:W-:Y:S05]  /*bb50*/  BRA `(.L_x_313) ;  /* 0xffffff5800f07947 */ /* 0x000fea000383ffff */
.L_x_23:
[----:B-1----:R1:W2:Y:S02]  /*bb60*/  SYNCS.PHASECHK.TRANS64.TRYWAIT P1, [R3+URZ], R0 ;  /* 0x00000000030075a7 */ /* 0x0022a4000802017f */
[----:B--2---:R-:W-:Y:S05]  /*bb70*/  @!P1 NANOSLEEP.SYNCS 0x989680 ;  /* 0x009896800000995d */ /* 0x004fea0003900000 */
[----:B------:R-:W2:Y:S02]  /*bb80*/  @!P1 SYNCS.PHASECHK.TRANS64 P1, [R3+URZ], R0 ;  /* 0x00000000030095a7 */ /* 0x000ea4000802007f */
[----:B--2---:R-:W-:Y:S05]  /*bb90*/  @!P1 BRA `(.L_x_23) ;  /* 0xfffffffc00f09947 */ /* 0x004fea000383ffff */
[----:B------:R-:W-:Y:S05]  /*bba0*/  BRA `(.L_x_22) ;  /* 0xffffff5c00607947 */ /* 0x000fea000383ffff */
.L_x_28:
[----:B-1----:R-:W-:-:S04]  /*bbb0*/  IMAD.U32 R5, RZ, RZ, UR7 ;  /* 0x00000007ff057e24 */ /* 0x002fc8000f8e00ff */
[----:B------:R1:W2:Y:S03]  /*bbc0*/  SYNCS.PHASECHK.TRANS64.TRYWAIT P1, [R5+URZ], R4 ;  /* 0x00000004050075a7 */ /* 0x0002a6000802017f */
[----:B--2---:R-:W-:Y:S05]  /*bbd0*/  @!P1 NANOSLEEP.SYNCS 0x989680 ;  /* 0x009896800000995d */ /* 0x004fea0003900000 */
[----:B------:R-:W2:Y:S02]  /*bbe0*/  @!P1 SYNCS.PHASECHK.TRANS64 P1, [R5+URZ], R4 ;  /* 0x00000004050095a7 */ /* 0x000ea4000802007f */
[----:B--2---:R-:W-:Y:S05]  /*bbf0*/  @!P1 BRA `(.L_x_28) ;  /* 0xfffffffc00ec9947 */ /* 0x004fea000383ffff */
[----:B------:R-:W-:Y:S05]  /*bc00*/  BRA `(.L_x_27) ;  /* 0xffffff6000bc7947 */ /* 0x000fea000383ffff */
.L_x_34:
[----:B0-----:R0:W1:Y:S02]  /*bc10*/  SYNCS.PHASECHK.TRANS64.TRYWAIT P0, [R158+URZ+0x10], R3 ;  /* 0x000010039e0075a7 */ /* 0x001064000800017f */
[----:B-1----:R-:W-:Y:S05]  /*bc20*/  @!P0 NANOSLEEP.SYNCS 0x989680 ;  /* 0x009896800000895d */ /* 0x002fea0003900000 */
[----:B------:R-:W1:Y:S02]  /*bc30*/  @!P0 SYNCS.PHASECHK.TRANS64 P0, [R158+URZ+0x10], R3 ;  /* 0x000010039e0085a7 */ /* 0x000e64000800007f */
[----:B-1----:R-:W-:Y:S05]  /*bc40*/  @!P0 BRA `(.L_x_34) ;  /* 0xfffffffc00f08947 */ /* 0x002fea000383ffff */
[----:B------:R-:W-:Y:S05]  /*bc50*/  BRA `(.L_x_314) ;  /* 0xffffff68009c7947 */ /* 0x000fea000383ffff */
.L_x_295:
[----:B------:R-:W-:Y:S01]  /*bc60*/  BSSY B1, `(.L_x_315) ;  /* 0x0000006000017945 */ /* 0x000fe20003800000 */
[----:B------:R-:W-:-:S07]  /*bc70*/  IMAD.MOV.U32 R15, RZ, RZ, -0x1 ;  /* 0xffffffffff0f7424 */ /* 0x000fce00078e00ff */
[----:B------:R-:W-:Y:S05]  /*bc80*/  WARPSYNC.COLLECTIVE R15, `(.L_x_316) ;  /* 0x000000000f0c7348 */ /* 0x000fea0003c00000 */
[----:B------:R-:W-:Y:S02]  /*bc90*/  ELECT P6, UR62, PT ;  /* 0x00000000003e782f */ /* 0x000fe400038c0000 */
[----:B------:R-:W-:Y:S01]  /*bca0*/  MOV R14, UR62 ;  /* 0x0000003e000e7c02 */ /* 0x000fe20008000f00 */
[----:B------:R-:W-:Y:S10]  /*bcb0*/  ENDCOLLECTIVE ;  /* 0x000000000000791b */ /* 0x000ff40003800000 */
.L_x_316:
[----:B------:R-:W-:Y:S05]  /*bcc0*/  BSYNC B1 ;  /* 0x0000000000017941 */ /* 0x000fea0003800000 */
.L_x_315:
[----:B------:R-:W-:Y:S05]  /*bcd0*/  BRA `(.L_x_317) ;  /* 0xfffffff000087947 */ /* 0x000fea000383ffff */
.L_x_298:
[----:B0-----:R0:W1:Y:S02]  /*bce0*/  SYNCS.PHASECHK.TRANS64.TRYWAIT P1, [R12+URZ+0x10], R3 ;  /* 0x000010030c0075a7 */ /* 0x001064000802017f */
[----:B-1----:R-:W-:Y:S05]  /*bcf0*/  @!P1 NANOSLEEP.SYNCS 0x989680 ;  /* 0x009896800000995d */ /* 0x002fea0003900000 */
[----:B------:R-:W1:Y:S02]  /*bd00*/  @!P1 SYNCS.PHASECHK.TRANS64 P1, [R12+URZ+0x10], R3 ;  /* 0x000010030c0095a7 */ /* 0x000e64000802007f */
[----:B-1----:R-:W-:Y:S05]  /*bd10*/  @!P1 BRA `(.L_x_298) ;  /* 0xfffffffc00f09947 */ /* 0x002fea000383ffff */
[----:B------:R-:W-:Y:S05]  /*bd20*/  BRA `(.L_x_318) ;  /* 0xfffffff000447947 */ /* 0x000fea000383ffff */
.L_x_307:
[----:B------:R-:W-:Y:S01]  /*bd30*/  BSSY B0, `(.L_x_319) ;  /* 0x0000006000007945 */ /* 0x000fe20003800000 */
[----:B------:R-:W-:-:S07]  /*bd40*/  IMAD.MOV.U32 R15, RZ, RZ, -0x1 ;  /* 0xffffffffff0f7424 */ /* 0x000fce00078e00ff */
[----:B------:R-:W-:Y:S05]  /*bd50*/  WARPSYNC.COLLECTIVE R15, `(.L_x_320) ;  /* 0x000000000f0c7348 */ /* 0x000fea0003c00000 */
[----:B------:R-:W-:Y:S02]  /*bd60*/  ELECT P6, UR62, PT ;  /* 0x00000000003e782f */ /* 0x000fe400038c0000 */
[----:B------:R-:W-:Y:S01]  /*bd70*/  MOV R14, UR62 ;  /* 0x0000003e000e7c02 */ /* 0x000fe20008000f00 */
[----:B------:R-:W-:Y:S10]  /*bd80*/  ENDCOLLECTIVE ;  /* 0x000000000000791b */ /* 0x000ff40003800000 */
.L_x_320:
[----:B------:R-:W-:Y:S05]  /*bd90*/  BSYNC B0 ;  /* 0x0000000000007941 */ /* 0x000fea0003800000 */
.L_x_319:
[----:B------:R-:W-:Y:S05]  /*bda0*/  BRA `(.L_x_321) ;  /* 0xfffffff800e87947 */ /* 0x000fea000383ffff */
.L_x_311:
[----:B0-----:R0:W1:Y:S02]  /*bdb0*/  SYNCS.PHASECHK.TRANS64.TRYWAIT P0, [R7+URZ], R2 ;  /* 0x00000002070075a7 */ /* 0x001064000800017f */
[----:B-1----:R-:W-:Y:S05]  /*bdc0*/  @!P0 NANOSLEEP.SYNCS 0x989680 ;  /* 0x009896800000895d */ /* 0x002fea0003900000 */
[----:B------:R-:W1:Y:S02]  /*bdd0*/  @!P0 SYNCS.PHASECHK.TRANS64 P0, [R7+URZ], R2 ;  /* 0x00000002070085a7 */ /* 0x000e64000800007f */
[----:B-1----:R-:W-:Y:S05]  /*bde0*/  @!P0 BRA `(.L_x_311) ;  /* 0xfffffffc00f08947 */ /* 0x002fea000383ffff */
[----:B------:R-:W-:Y:S05]  /*bdf0*/  BRA `(.L_x_322) ;  /* 0xfffffffc00247947 */ /* 0x000fea000383ffff */
.L_x_323:
[----:B------:R-:W-:-:S00]  /*be00*/  BRA `(.L_x_323) ;  /* 0xfffffffc00fc7947 */ /* 0x000fc0000383ffff */
[----:B------:R-:W-:-:S00]  /*be10*/  NOP ;  /* 0x0000000000007918 */ /* 0x000fc00000000000 */
        /* <DEDUP_REMOVED lines=14> */
.L_x_324:


//--------------------- .nv.global.init           --------------------------
	.section	.nv.global.init,"aw",@progbits
.nv.global.init:
	.type		$str$22,@object
	.size		$str$22,($str$23 - $str$22)
$str$22:
        /*0000*/ 	.byte	0x6b, 0x5f, 0x74, 0x69, 0x6c, 0x65, 0x5f, 0x63, 0x6f, 0x75, 0x6e, 0x74, 0x20, 0x3e, 0x3d, 0x20
        /*0010*/ 	.byte	0x31, 0x00
	.type		$str$23,@object
	.size		$str$23,(__unnamed_1 - $str$23)
$str$23:
        /*0012*/ 	.byte	0x2f, 0x74, 0x6d, 0x70, 0x2f, 0x63, 0x75, 0x74, 0x6c, 0x61, 0x73, 0x73, 0x5f, 0x73, 0x77, 0x65
        /*0022*/ 	.byte	0x65, 0x70, 0x5f, 0x73, 0x72, 0x63, 0x2f, 0x69, 0x6e, 0x63, 0x6c, 0x75, 0x64, 0x65, 0x2f, 0x63
        /*0032*/ 	.byte	0x75, 0x74, 0x6c, 0x61, 0x73, 0x73, 0x2f, 0x67, 0x65, 0x6d, 0x6d, 0x2f, 0x63, 0x6f, 0x6c, 0x6c
        /*0042*/ 	.byte	0x65, 0x63, 0x74, 0x69, 0x76, 0x65, 0x2f, 0x73, 0x6d, 0x39, 0x30, 0x5f, 0x6d, 0x6d, 0x61, 0x5f
        /*0052*/ 	.byte	0x74, 0x6d, 0x61, 0x5f, 0x67, 0x6d, 0x6d, 0x61, 0x5f, 0x73, 0x73, 0x5f, 0x77, 0x61, 0x72, 0x70
        /*0062*/ 	.byte	0x73, 0x70, 0x65, 0x63, 0x69, 0x61, 0x6c, 0x69, 0x7a, 0x65, 0x64, 0x2e, 0x68, 0x70, 0x70, 0x00
	.type		__unnamed_1,@object
	.size		__unnamed_1,(.L_0 - __unnamed_1)
__unnamed_1:
        /*0072*/ 	.byte	0x76, 0x6f, 0x69, 0x64, 0x20, 0x63, 0x75, 0x74, 0x6c, 0x61, 0x73, 0x73, 0x3a, 0x3a, 0x67, 0x65
        /* <DEDUP_REMOVED lines=180> */
        /*0bc2*/ 	.byte	0x79, 0x5d, 0x00
.L_0:


//--------------------- .nv.shared._ZN7cutlass13device_kernelINS_4gemm6kernel13GemmUniversalIN4cute5tupleIJiiiiEEENS1_10collective13CollectiveMmaINS1_34MainloopSm90TmaGmmaWarpSpecializedILi2ENS5_IJNS4_1CILi1EEENSA_ILi2EEESB_EEENS1_32KernelTmaWarpSpecializedPingpongEEENS5_IJNSA_ILi64EEENSA_ILi256EEENSA_ILi128EEEEEENS_6half_tENS5_IJlSB_lEEESK_SL_NS4_8TiledMMAINS4_8MMA_AtomIJNS4_4SM904GMMA26MMA_64x256x16_F32F16F16_SSILNSP_5MajorE0ELSR_0ELNSP_7ScaleInE1ELSS_1EEEEEENS4_6LayoutINS5_IJSB_SB_SB_EEENS5_IJNSA_ILi0EEESX_SX_EEEEENS5_IJNS4_10UnderscoreES10_S10_EEEEENS4_23SM90_TMA_LOAD_MULTICASTENS4_14ComposedLayoutINS4_7SwizzleILi3ELi4ELi3EEENS4_18smem_ptr_flag_bitsILi16EEENSV_INS5_IJNSA_ILi8EEESG_EEENS5_IJSG_SB_EEEEEEEvNS4_8identityENS4_13SM90_TMA_LOADES1D_vS1E_EENS_8epilogue10collective6detail29Sm90TmaWarpSpecializedAdapterINS1I_15DefaultEpilogueISK_SL_SL_NS1H_6thread17LinearCombinationISK_Li1EffLNS1M_9ScaleType4KindE0ELNS_15FloatRoundStyleE2ESK_EENS1_15EpilogueDefaultEEEEEvvEEEEvNT_6ParamsE --------------------------
	.section	.nv.shared._ZN7cutlass13device_kernelINS_4gemm6kernel13GemmUniversalIN4cute5tupleIJiiiiEEENS1_10collective13CollectiveMmaINS1_34MainloopSm90TmaGmmaWarpSpecializedILi2ENS5_IJNS4_1CILi1EEENSA_ILi2EEESB_EEENS1_32KernelTmaWarpSpecializedPingpongEEENS5_IJNSA_ILi64EEENSA_ILi256EEENSA_ILi128EEEEEENS_6half_tENS5_IJlSB_lEEESK_SL_NS4_8TiledMMAINS4_8MMA_AtomIJNS4_4SM904GMMA26MMA_64x256x16_F32F16F16_SSILNSP_5MajorE0ELSR_0ELNSP_7ScaleInE1ELSS_1EEEEEENS4_6LayoutINS5_IJSB_SB_SB_EEENS5_IJNSA_ILi0EEESX_SX_EEEEENS5_IJNS4_10UnderscoreES10_S10_EEEEENS4_23SM90_TMA_LOAD_MULTICASTENS4_14ComposedLayoutINS4_7SwizzleILi3ELi4ELi3EEENS4_18smem_ptr_flag_bitsILi16EEENSV_INS5_IJNSA_ILi8EEESG_EEENS5_IJSG_SB_EEEEEEEvNS4_8identityENS4_13SM90_TMA_LOADES1D_vS1E_EENS_8epilogue10collective6detail29Sm90TmaWarpSpecializedAdapterINS1I_15DefaultEpilogueISK_SL_SL_NS1H_6thread17LinearCombinationISK_Li1EffLNS1M_9ScaleType4KindE0ELNS_15FloatRoundStyleE2ESK_EENS1_15EpilogueDefaultEEEEEvvEEEEvNT_6ParamsE,"aw",@nobits
	.sectionflags	@""
	.align	16
	.zero		1024


//--------------------- .nv.shared.reserved.0     --------------------------
	.section	.nv.shared.reserved.0,"aw",@nobits
	.weak		__nv_reservedSMEM_offset_0_alias
	.size		__nv_reservedSMEM_offset_0_alias, 0, 0
	.other		__nv_reservedSMEM_offset_0_alias,@"STO_CUDA_RESERVED_SHARED STV_DEFAULT"
__nv_reservedSMEM_offset_0_alias:
	.zero		0


//--------------------- .nv.global                --------------------------
	.section	.nv.global,"aw",@nobits
.nv.global:
	.type		_ZN40_INTERNAL_10d48e30_4_k_cu_c382179c_243794cute1_E,@object
	.size		_ZN40_INTERNAL_10d48e30_4_k_cu_c382179c_243794cute1_E,(_ZN40_INTERNAL_10d48e30_4_k_cu_c382179c_243794cuda3std3__45__cpo6cbeginE - _ZN40_INTERNAL_10d48e30_4_k_cu_c382179c_243794cute1_E)
_ZN40_INTERNAL_10d48e30_4_k_cu_c382179c_243794cute1_E:
	.zero		1
	.type		_ZN40_INTERNAL_10d48e30_4_k_cu_c382179c_243794cuda3std3__45__cpo6cbeginE,@object
	.size		_ZN40_INTERNAL_10d48e30_4_k_cu_c382179c_243794cuda3std3__45__cpo6cbeginE,(_ZN40_INTERNAL_10d48e30_4_k_cu_c382179c_243794cuda3std3__48in_placeE - _ZN40_INTERNAL_10d48e30_4_k_cu_c382179c_243794cuda3std3__45__cpo6cbeginE)
_ZN40_INTERNAL_10d48e30_4_k_cu_c382179c_243794cuda3std3__45__cpo6cbeginE:
	.zero		1
	.type		_ZN40_INTERNAL_10d48e30_4_k_cu_c382179c_243794cuda3std3__48in_placeE,@object
	.size		_ZN40_INTERNAL_10d48e30_4_k_cu_c382179c_243794cuda3std3__48in_placeE,(_ZN40_INTERNAL_10d48e30_4_k_cu_c382179c_243794cuda3std6ranges3__45__cpo9iter_moveE - _ZN40_INTERNAL_10d48e30_4_k_cu_c382179c_243794cuda3std3__48in_placeE)
_ZN40_INTERNAL_10d48e30_4_k_cu_c382179c_243794cuda3std3__48in_placeE:
	.zero		1
	.type		_ZN40_INTERNAL_10d48e30_4_k_cu_c382179c_243794cuda3std6ranges3__45__cpo9iter_moveE,@object
	.size		_ZN40_INTERNAL_10d48e30_4_k_cu_c382179c_243794cuda3std6ranges3__45__cpo9iter_moveE,(_ZN40_INTERNAL_10d48e30_4_k_cu_c382179c_243794cuda3std3__45__cpo5beginE - _ZN40_INTERNAL_10d48e30_4_k_cu_c382179c_243794cuda3std6ranges3__45__cpo9iter_moveE)
_ZN40_INTERNAL_10d48e30_4_k_cu_c382179c_243794cuda3std6ranges3__45__cpo9iter_moveE:
	.zero		1
	.type		_ZN40_INTERNAL_10d48e30_4_k_cu_c382179c_243794cuda3std3__45__cpo5beginE,@object
	.size		_ZN40_INTERNAL_10d48e30_4_k_cu_c382179c_243794cuda3std3__45__cpo5beginE,(_ZN40_INTERNAL_10d48e30_4_k_cu_c382179c_243794cuda3std3__442_GLOBAL__N__10d48e30_4_k_cu_c382179c_243796ignoreE - _ZN40_INTERNAL_10d48e30_4_k_cu_c382179c_243794cuda3std3__45__cpo5beginE)
_ZN40_INTERNAL_10d48e30_4_k_cu_c382179c_243794cuda3std3__45__cpo5beginE:
	.zero		1
	.type		_ZN40_INTERNAL_10d48e30_4_k_cu_c382179c_243794cuda3std3__442_GLOBAL__N__10d48e30_4_k_cu_c382179c_243796ignoreE,@object
	.size		_ZN40_INTERNAL_10d48e30_4_k_cu_c382179c_243794cuda3std3__442_GLOBAL__N__10d48e30_4_k_cu_c382179c_243796ignoreE,(_ZN40_INTERNAL_10d48e30_4_k_cu_c382179c_243794cute7productE - _ZN40_INTERNAL_10d48e30_4_k_cu_c382179c_243794cuda3std3__442_GLOBAL__N__10d48e30_4_k_cu_c382179c_243796ignoreE)
_ZN40_INTERNAL_10d48e30_4_k_cu_c382179c_243794cuda3std3__442_GLOBAL__N__10d48e30_4_k_cu_c382179c_243796ignoreE:
	.zero		1
	.type		_ZN40_INTERNAL_10d48e30_4_k_cu_c382179c_243794cute7productE,@object
	.size		_ZN40_INTERNAL_10d48e30_4_k_cu_c382179c_243794cute7productE,(_ZN40_INTERNAL_10d48e30_4_k_cu_c382179c_243794cuda3std3__45__cpo3endE - _ZN40_INTERNAL_10d48e30_4_k_cu_c382179c_243794cute7productE)
_ZN40_INTERNAL_10d48e30_4_k_cu_c382179c_243794cute7productE:
	.zero		1
	.type		_ZN40_INTERNAL_10d48e30_4_k_cu_c382179c_243794cuda3std3__45__cpo3endE,@object
	.size		_ZN40_INTERNAL_10d48e30_4_k_cu_c382179c_243794cuda3std3__45__cpo3endE,(_ZN40_INTERNAL_10d48e30_4_k_cu_c382179c_243794cuda3std3__419piecewise_constructE - _ZN40_INTERNAL_10d48e30_4_k_cu_c382179c_243794cuda3std3__45__cpo3endE)
_ZN40_INTERNAL_10d48e30_4_k_cu_c382179c_243794cuda3std3__45__cpo3endE:
	.zero		1
	.type		_ZN40_INTERNAL_10d48e30_4_k_cu_c382179c_243794cuda3std3__419piecewise_constructE,@object
	.size		_ZN40_INTERNAL_10d48e30_4_k_cu_c382179c_243794cuda3std3__419piecewise_constructE,(_ZN40_INTERNAL_10d48e30_4_k_cu_c382179c_243794cuda3std3__45__cpo4cendE - _ZN40_INTERNAL_10d48e30_4_k_cu_c382179c_243794cuda3std3__419piecewise_constructE)
_ZN40_INTERNAL_10d48e30_4_k_cu_c382179c_243794cuda3std3__419piecewise_constructE:
	.zero		1
	.type		_ZN40_INTERNAL_10d48e30_4_k_cu_c382179c_243794cuda3std3__45__cpo4cendE,@object
	.size		_ZN40_INTERNAL_10d48e30_4_k_cu_c382179c_243794cuda3std3__45__cpo4cendE,(_ZN40_INTERNAL_10d48e30_4_k_cu_c382179c_243794cuda3std6ranges3__45__cpo4swapE - _ZN40_INTERNAL_10d48e30_4_k_cu_c382179c_243794cuda3std3__45__cpo4cendE)
_ZN40_INTERNAL_10d48e30_4_k_cu_c382179c_243794cuda3std3__45__cpo4cendE:
	.zero		1
	.type		_ZN40_INTERNAL_10d48e30_4_k_cu_c382179c_243794cuda3std6ranges3__45__cpo4swapE,@object
	.size		_ZN40_INTERNAL_10d48e30_4_k_cu_c382179c_243794cuda3std6ranges3__45__cpo4swapE,(.L_8 - _ZN40_INTERNAL_10d48e30_4_k_cu_c382179c_243794cuda3std6ranges3__45__cpo4swapE)
_ZN40_INTERNAL_10d48e30_4_k_cu_c382179c_243794cuda3std6ranges3__45__cpo4swapE:
	.zero		1
.L_8:


//--------------------- .nv.constant0._ZN7cutlass13device_kernelINS_4gemm6kernel13GemmUniversalIN4cute5tupleIJiiiiEEENS1_10collective13CollectiveMmaINS1_34MainloopSm90TmaGmmaWarpSpecializedILi2ENS5_IJNS4_1CILi1EEENSA_ILi2EEESB_EEENS1_32KernelTmaWarpSpecializedPingpongEEENS5_IJNSA_ILi64EEENSA_ILi256EEENSA_ILi128EEEEEENS_6half_tENS5_IJlSB_lEEESK_SL_NS4_8TiledMMAINS4_8MMA_AtomIJNS4_4SM904GMMA26MMA_64x256x16_F32F16F16_SSILNSP_5MajorE0ELSR_0ELNSP_7ScaleInE1ELSS_1EEEEEENS4_6LayoutINS5_IJSB_SB_SB_EEENS5_IJNSA_ILi0EEESX_SX_EEEEENS5_IJNS4_10UnderscoreES10_S10_EEEEENS4_23SM90_TMA_LOAD_MULTICASTENS4_14ComposedLayoutINS4_7SwizzleILi3ELi4ELi3EEENS4_18smem_ptr_flag_bitsILi16EEENSV_INS5_IJNSA_ILi8EEESG_EEENS5_IJSG_SB_EEEEEEEvNS4_8identityENS4_13SM90_TMA_LOADES1D_vS1E_EENS_8epilogue10collective6detail29Sm90TmaWarpSpecializedAdapterINS1I_15DefaultEpilogueISK_SL_SL_NS1H_6thread17LinearCombinationISK_Li1EffLNS1M_9ScaleType4KindE0ELNS_15FloatRoundStyleE2ESK_EENS1_15EpilogueDefaultEEEEEvvEEEEvNT_6ParamsE --------------------------
	.section	.nv.constant0._ZN7cutlass13device_kernelINS_4gemm6kernel13GemmUniversalIN4cute5tupleIJiiiiEEENS1_10collective13CollectiveMmaINS1_34MainloopSm90TmaGmmaWarpSpecializedILi2ENS5_IJNS4_1CILi1EEENSA_ILi2EEESB_EEENS1_32KernelTmaWarpSpecializedPingpongEEENS5_IJNSA_ILi64EEENSA_ILi256EEENSA_ILi128EEEEEENS_6half_tENS5_IJlSB_lEEESK_SL_NS4_8TiledMMAINS4_8MMA_AtomIJNS4_4SM904GMMA26MMA_64x256x16_F32F16F16_SSILNSP_5MajorE0ELSR_0ELNSP_7ScaleInE1ELSS_1EEEEEENS4_6LayoutINS5_IJSB_SB_SB_EEENS5_IJNSA_ILi0EEESX_SX_EEEEENS5_IJNS4_10UnderscoreES10_S10_EEEEENS4_23SM90_TMA_LOAD_MULTICASTENS4_14ComposedLayoutINS4_7SwizzleILi3ELi4ELi3EEENS4_18smem_ptr_flag_bitsILi16EEENSV_INS5_IJNSA_ILi8EEESG_EEENS5_IJSG_SB_EEEEEEEvNS4_8identityENS4_13SM90_TMA_LOADES1D_vS1E_EENS_8epilogue10collective6detail29Sm90TmaWarpSpecializedAdapterINS1I_15DefaultEpilogueISK_SL_SL_NS1H_6thread17LinearCombinationISK_Li1EffLNS1M_9ScaleType4KindE0ELNS_15FloatRoundStyleE2ESK_EENS1_15EpilogueDefaultEEEEEvvEEEEvNT_6ParamsE,"a",@progbits
	.sectionflags	@""
	.align	4
.nv.constant0._ZN7cutlass13device_kernelINS_4gemm6kernel13GemmUniversalIN4cute5tupleIJiiiiEEENS1_10collective13CollectiveMmaINS1_34MainloopSm90TmaGmmaWarpSpecializedILi2ENS5_IJNS4_1CILi1EEENSA_ILi2EEESB_EEENS1_32KernelTmaWarpSpecializedPingpongEEENS5_IJNSA_ILi64EEENSA_ILi256EEENSA_ILi128EEEEEENS_6half_tENS5_IJlSB_lEEESK_SL_NS4_8TiledMMAINS4_8MMA_AtomIJNS4_4SM904GMMA26MMA_64x256x16_F32F16F16_SSILNSP_5MajorE0ELSR_0ELNSP_7ScaleInE1ELSS_1EEEEEENS4_6LayoutINS5_IJSB_SB_SB_EEENS5_IJNSA_ILi0EEESX_SX_EEEEENS5_IJNS4_10UnderscoreES10_S10_EEEEENS4_23SM90_TMA_LOAD_MULTICASTENS4_14ComposedLayoutINS4_7SwizzleILi3ELi4ELi3EEENS4_18smem_ptr_flag_bitsILi16EEENSV_INS5_IJNSA_ILi8EEESG_EEENS5_IJSG_SB_EEEEEEEvNS4_8identityENS4_13SM90_TMA_LOADES1D_vS1E_EENS_8epilogue10collective6detail29Sm90TmaWarpSpecializedAdapterINS1I_15DefaultEpilogueISK_SL_SL_NS1H_6thread17LinearCombinationISK_Li1EffLNS1M_9ScaleType4KindE0ELNS_15FloatRoundStyleE2ESK_EENS1_15EpilogueDefaultEEEEEvvEEEEvNT_6ParamsE:
	.zero		1664


//--------------------- SYMBOLS --------------------------

	.type		.nv.reservedSmem.offset0,@object
	.size		.nv.reservedSmem.offset0,0x4
	.type		__assertfail,@function
